def matmul_kernel(
    a_ptr,
    b_ptr,
    c_ptr,
    M,
    N,
    K,
    stride_am,
    stride_ak,
    stride_bk,
    stride_bn,
    stride_cm,
    stride_cn,
    BLOCK_M: tl.constexpr,
    BLOCK_N: tl.constexpr,
    BLOCK_K: tl.constexpr,
    GROUP_M: tl.constexpr,
):
    pid = tl.program_id(axis=0)
    num_pid_m = tl.cdiv(M, BLOCK_M)
    num_pid_n = tl.cdiv(N, BLOCK_N)
    num_pid_in_group = GROUP_M * num_pid_n
    group_id = pid // num_pid_in_group
    first_pid_m = group_id * GROUP_M
    group_size_m = min(num_pid_m - first_pid_m, GROUP_M)
    pid_m = first_pid_m + ((pid % num_pid_in_group) % group_size_m)
    pid_n = (pid % num_pid_in_group) // group_size_m

    offs_am = (pid_m * BLOCK_M + tl.arange(0, BLOCK_M)) % M
    offs_bn = (pid_n * BLOCK_N + tl.arange(0, BLOCK_N)) % N
    offs_k = tl.arange(0, BLOCK_K)
    a_ptrs = a_ptr + offs_am[:, None] * stride_am + offs_k[None, :] * stride_ak
    b_ptrs = b_ptr + offs_k[:, None] * stride_bk + offs_bn[None, :] * stride_bn

    acc = tl.zeros((BLOCK_M, BLOCK_N), dtype=tl.float32)
    for kk in range(0, tl.cdiv(K, BLOCK_K)):
        a = tl.load(a_ptrs, mask=offs_k[None, :] < K - kk * BLOCK_K, other=0.0)
        b = tl.load(b_ptrs, mask=offs_k[:, None] < K - kk * BLOCK_K, other=0.0)
        acc = tl.dot(a, b, acc)
        a_ptrs += BLOCK_K * stride_ak
        b_ptrs += BLOCK_K * stride_bk

    c = acc.to(c_ptr.dtype.element_ty)
    offs_cm = pid_m * BLOCK_M + tl.arange(0, BLOCK_M)
    offs_cn = pid_n * BLOCK_N + tl.arange(0, BLOCK_N)
    c_ptrs = c_ptr + offs_cm[:, None] * stride_cm + offs_cn[None, :] * stride_cn
    mask = (offs_cm[:, None] < M) & (offs_cn[None, :] < N)
    tl.store(c_ptrs, c, mask=mask)

# config = {"BLOCK_K": 32, "BLOCK_M": 512, "BLOCK_N": 128, "GROUP_M": 8, "arch": "sm_100", "dtype": "fp8e5m2", "num_ctas": 4, "num_stages": 3, "num_warps": 4}
# arch = sm_100


// ===== COMPILED SASS (sm_100a) =====

	.target	sm_100a

	.elftype	@"ET_EXEC"


//--------------------- .note.nv.tkinfo           --------------------------
	.section	.note.nv.tkinfo,"",@"SHT_NOTE"
	.sectionflags	@"SHF_NOTE_NV_TKINFO"
	.tkinfo
        /*0018*/ 	.word	0x00000081
        /*0030*/ 	.string	""
        /*0030*/ 	.string	"ptxas-blackwell"
        /*0030*/ 	.string	"Cuda compilation tools, release 12.9, V12.9.86"
        /*0030*/ 	.string	"Build cuda_12.9.r12.9/compiler.36037853_0"
        /*0030*/ 	.string	"-v  -suppress-debug-info  -lineinfo  -arch sm_100a "



//--------------------- .note.nv.cuver            --------------------------
	.section	.note.nv.cuver,"",@"SHT_NOTE"
	.sectionflags	@"SHF_NOTE_NV_CUVER"
        /*0018*/ 	.short	0x0001
        /*001a*/ 	.short	0x0064
        /*001c*/ 	.short	0x0001
        /*001e*/ 	.short	0x0000
        /*0020*/ 	.short	0x0001
        /*0022*/ 	.short	0x0000


//--------------------- .nv.info                  --------------------------
	.section	.nv.info,"",@"SHT_CUDA_INFO"
	.align	4


	//----- nvinfo : EIATTR_REGCOUNT
	.align		4
        /*0000*/ 	.byte	0x04, 0x2f
        /*0002*/ 	.short	(.L_4 - .L_3)
	.align		4
.L_3:
        /*0004*/ 	.word	index@(matmul_kernel)
        /*0008*/ 	.word	0x000000d4


	//----- nvinfo : EIATTR_FRAME_SIZE
	.align		4
.L_4:
        /*000c*/ 	.byte	0x04, 0x11
        /*000e*/ 	.short	(.L_6 - .L_5)
	.align		4
.L_5:
        /*0010*/ 	.word	index@($__internal_2_$__cuda_sm10x_tcgen05_guardrail_trap_unallocated_columns_being_dealloced)
        /*0014*/ 	.word	0x00000000


	//----- nvinfo : EIATTR_FRAME_SIZE
	.align		4
.L_6:
        /*0018*/ 	.byte	0x04, 0x11
        /*001a*/ 	.short	(.L_8 - .L_7)
	.align		4
.L_7:
        /*001c*/ 	.word	index@($__internal_1_$__cuda_sm10x_tcgen05_guardrail_trap_phase_invalid_during_alloc)
        /*0020*/ 	.word	0x00000000


	//----- nvinfo : EIATTR_FRAME_SIZE
	.align		4
.L_8:
        /*0024*/ 	.byte	0x04, 0x11
        /*0026*/ 	.short	(.L_10 - .L_9)
	.align		4
.L_9:
        /*0028*/ 	.word	index@($__internal_0_$__cuda_sm10x_tcgen05_guardrail_trap_col_being_dealloced_not_returned_by_alloc)
        /*002c*/ 	.word	0x00000000


	//----- nvinfo : EIATTR_FRAME_SIZE
	.align		4
.L_10:
        /*0030*/ 	.byte	0x04, 0x11
        /*0032*/ 	.short	(.L_12 - .L_11)
	.align		4
.L_11:
        /*0034*/ 	.word	index@(matmul_kernel)
        /*0038*/ 	.word	0x00000000


	//----- nvinfo : EIATTR_MIN_STACK_SIZE
	.align		4
.L_12:
        /*003c*/ 	.byte	0x04, 0x12
        /*003e*/ 	.short	(.L_14 - .L_13)
	.align		4
.L_13:
        /*0040*/ 	.word	index@(matmul_kernel)
        /*0044*/ 	.word	0x00000000
.L_14:


//--------------------- .nv.info.matmul_kernel    --------------------------
	.section	.nv.info.matmul_kernel,"",@"SHT_CUDA_INFO"
	.sectionflags	@""
	.align	4


	//----- nvinfo : EIATTR_CUDA_API_VERSION
	.align		4
        /*0000*/ 	.byte	0x04, 0x37
        /*0002*/ 	.short	(.L_16 - .L_15)
.L_15:
        /*0004*/ 	.word	0x00000081


	//----- nvinfo : EIATTR_KPARAM_INFO
	.align		4
.L_16:
        /*0008*/ 	.byte	0x04, 0x17
        /*000a*/ 	.short	(.L_18 - .L_17)
.L_17:
        /*000c*/ 	.word	0x00000000
        /*0010*/ 	.short	0x000d
        /*0012*/ 	.short	0x0048
        /*0014*/ 	.byte	0x00, 0xf4, 0x21, 0x00


	//----- nvinfo : EIATTR_KPARAM_INFO
	.align		4
.L_18:
        /*0018*/ 	.byte	0x04, 0x17
        /*001a*/ 	.short	(.L_20 - .L_19)
.L_19:
        /*001c*/ 	.word	0x00000000
        /*0020*/ 	.short	0x000c
        /*0022*/ 	.short	0x0040
        /*0024*/ 	.byte	0x00, 0xf4, 0x21, 0x00


	//----- nvinfo : EIATTR_KPARAM_INFO
	.align		4
.L_20:
        /*0028*/ 	.byte	0x04, 0x17
        /*002a*/ 	.short	(.L_22 - .L_21)
.L_21:
        /*002c*/ 	.word	0x00000000
        /*0030*/ 	.short	0x000b
        /*0032*/ 	.short	0x0038
        /*0034*/ 	.byte	0x00, 0xf0, 0x11, 0x00


	//----- nvinfo : EIATTR_KPARAM_INFO
	.align		4
.L_22:
        /*0038*/ 	.byte	0x04, 0x17
        /*003a*/ 	.short	(.L_24 - .L_23)
.L_23:
        /*003c*/ 	.word	0x00000000
        /*0040*/ 	.short	0x000a
        /*0042*/ 	.short	0x0034
        /*0044*/ 	.byte	0x00, 0xf0, 0x11, 0x00


	//----- nvinfo : EIATTR_KPARAM_INFO
	.align		4
.L_24:
        /*0048*/ 	.byte	0x04, 0x17
        /*004a*/ 	.short	(.L_26 - .L_25)
.L_25:
        /*004c*/ 	.word	0x00000000
        /*0050*/ 	.short	0x0009
        /*0052*/ 	.short	0x0030
        /*0054*/ 	.byte	0x00, 0xf0, 0x11, 0x00


	//----- nvinfo : EIATTR_KPARAM_INFO
	.align		4
.L_26:
        /*0058*/ 	.byte	0x04, 0x17
        /*005a*/ 	.short	(.L_28 - .L_27)
.L_27:
        /*005c*/ 	.word	0x00000000
        /*0060*/ 	.short	0x0008
        /*0062*/ 	.short	0x002c
        /*0064*/ 	.byte	0x00, 0xf0, 0x11, 0x00


	//----- nvinfo : EIATTR_KPARAM_INFO
	.align		4
.L_28:
        /*0068*/ 	.byte	0x04, 0x17
        /*006a*/ 	.short	(.L_30 - .L_29)
.L_29:
        /*006c*/ 	.word	0x00000000
        /*0070*/ 	.short	0x0007
        /*0072*/ 	.short	0x0028
        /*0074*/ 	.byte	0x00, 0xf0, 0x11, 0x00


	//----- nvinfo : EIATTR_KPARAM_INFO
	.align		4
.L_30:
        /*0078*/ 	.byte	0x04, 0x17
        /*007a*/ 	.short	(.L_32 - .L_31)
.L_31:
        /*007c*/ 	.word	0x00000000
        /*0080*/ 	.short	0x0006
        /*0082*/ 	.short	0x0024
        /*0084*/ 	.byte	0x00, 0xf0, 0x11, 0x00


	//----- nvinfo : EIATTR_KPARAM_INFO
	.align		4
.L_32:
        /*0088*/ 	.byte	0x04, 0x17
        /*008a*/ 	.short	(.L_34 - .L_33)
.L_33:
        /*008c*/ 	.word	0x00000000
        /*0090*/ 	.short	0x0005
        /*0092*/ 	.short	0x0020
        /*0094*/ 	.byte	0x00, 0xf0, 0x11, 0x00


	//----- nvinfo : EIATTR_KPARAM_INFO
	.align		4
.L_34:
        /*0098*/ 	.byte	0x04, 0x17
        /*009a*/ 	.short	(.L_36 - .L_35)
.L_35:
        /*009c*/ 	.word	0x00000000
        /*00a0*/ 	.short	0x0004
        /*00a2*/ 	.short	0x001c
        /*00a4*/ 	.byte	0x00, 0xf0, 0x11, 0x00


	//----- nvinfo : EIATTR_KPARAM_INFO
	.align		4
.L_36:
        /*00a8*/ 	.byte	0x04, 0x17
        /*00aa*/ 	.short	(.L_38 - .L_37)
.L_37:
        /*00ac*/ 	.word	0x00000000
        /*00b0*/ 	.short	0x0003
        /*00b2*/ 	.short	0x0018
        /*00b4*/ 	.byte	0x00, 0xf0, 0x11, 0x00


	//----- nvinfo : EIATTR_KPARAM_INFO
	.align		4
.L_38:
        /*00b8*/ 	.byte	0x04, 0x17
        /*00ba*/ 	.short	(.L_40 - .L_39)
.L_39:
        /*00bc*/ 	.word	0x00000000
        /*00c0*/ 	.short	0x0002
        /*00c2*/ 	.short	0x0010
        /*00c4*/ 	.byte	0x00, 0xf4, 0x21, 0x00


	//----- nvinfo : EIATTR_KPARAM_INFO
	.align		4
.L_40:
        /*00c8*/ 	.byte	0x04, 0x17
        /*00ca*/ 	.short	(.L_42 - .L_41)
.L_41:
        /*00cc*/ 	.word	0x00000000
        /*00d0*/ 	.short	0x0001
        /*00d2*/ 	.short	0x0008
        /*00d4*/ 	.byte	0x00, 0xf4, 0x21, 0x00


	//----- nvinfo : EIATTR_KPARAM_INFO
	.align		4
.L_42:
        /*00d8*/ 	.byte	0x04, 0x17
        /*00da*/ 	.short	(.L_44 - .L_43)
.L_43:
        /*00dc*/ 	.word	0x00000000
        /*00e0*/ 	.short	0x0000
        /*00e2*/ 	.short	0x0000
        /*00e4*/ 	.byte	0x00, 0xf4, 0x21, 0x00


	//----- nvinfo : EIATTR_EXPLICIT_CLUSTER
	.align		4
.L_44:
        /*00e8*/ 	.byte	0x01, 0x3e
	.zero		2


	//----- nvinfo : EIATTR_CTA_PER_CLUSTER
	.align		4
        /*00ec*/ 	.byte	0x04, 0x3d
        /*00ee*/ 	.short	(.L_46 - .L_45)
.L_45:
        /*00f0*/ 	.word	0x00000004
        /*00f4*/ 	.word	0x00000001
        /*00f8*/ 	.word	0x00000001


	//----- nvinfo : EIATTR_AT_ENTRY_FRAGMENTS
	.align		4
.L_46:
        /*00fc*/ 	.byte	0x04, 0x4f
        /*00fe*/ 	.short	(.L_48 - .L_47)


	//   ....[0]....
.L_47:
        /*0100*/ 	.word	0x00000004


	//----- nvinfo : EIATTR_RESERVED_SMEM_USED
	.align		4
.L_48:
        /*0104*/ 	.byte	0x01, 0x41
	.zero		2


	//----- nvinfo : EIATTR_SPARSE_MMA_MASK
	.align		4
        /*0108*/ 	.byte	0x03, 0x50
        /*010a*/ 	.short	0x0000


	//----- nvinfo : EIATTR_TCGEN05_1CTA_USED
	.align		4
        /*010c*/ 	.byte	0x01, 0x51
	.zero		2


	//----- nvinfo : EIATTR_MAXREG_COUNT
	.align		4
        /*0110*/ 	.byte	0x03, 0x1b
        /*0112*/ 	.short	0x00ff


	//----- nvinfo : EIATTR_NUM_BARRIERS
	.align		4
        /*0114*/ 	.byte	0x02, 0x4c
        /*0116*/ 	.byte	0x01
	.zero		1


	//----- nvinfo : EIATTR_INT_WARP_WIDE_INSTR_OFFSETS
	.align		4
        /*0118*/ 	.byte	0x04, 0x31
        /*011a*/ 	.short	(.L_50 - .L_49)


	//   ....[0]....
.L_49:
        /*011c*/ 	.word	0x000025b0


	//   ....[1]....
        /*0120*/ 	.word	0x000025e0


	//   ....[2]....
        /*0124*/ 	.word	0x000044f0


	//   ....[3]....
        /*0128*/ 	.word	0x0000aba0


	//   ....[4]....
        /*012c*/ 	.word	0x0000abf0


	//----- nvinfo : EIATTR_COOP_GROUP_MASK_REGIDS
	.align		4
.L_50:
        /*0130*/ 	.byte	0x04, 0x29
        /*0132*/ 	.short	(.L_52 - .L_51)


	//   ....[0]....
.L_51:
        /*0134*/ 	.word	0xffffffff


	//   ....[1]....
        /*0138*/ 	.word	0xffffffff


	//   ....[2]....
        /*013c*/ 	.word	0xffffffff


	//   ....[3]....
        /*0140*/ 	.word	0xffffffff


	//----- nvinfo : EIATTR_COOP_GROUP_INSTR_OFFSETS
	.align		4
.L_52:
        /*0144*/ 	.byte	0x04, 0x28
        /*0146*/ 	.short	(.L_54 - .L_53)


	//   ....[0]....
.L_53:
        /*0148*/ 	.word	0x00000070


	//   ....[1]....
        /*014c*/ 	.word	0x00000330


	//   ....[2]....
        /*0150*/ 	.word	0x0000aa30


	//   ....[3]....
        /*0154*/ 	.word	0x0000aca0


	//----- nvinfo : EIATTR_VRC_CTA_INIT_COUNT
	.align		4
.L_54:
        /*0158*/ 	.byte	0x02, 0x4a
        /*015a*/ 	.byte	0x80
	.zero		1


	//----- nvinfo : EIATTR_MBARRIER_INSTR_OFFSETS
	.align		4
        /*015c*/ 	.byte	0x04, 0x39
        /*015e*/ 	.short	(.L_56 - .L_55)


	//   ....[0]....
.L_55:
        /*0160*/ 	.word	0x00002730
        /*0164*/ 	.word	0x000000ff
        /*0168*/ 	.word	0x00000000
        /*016c*/ 	.short	0x0100
        /*016e*/ 	.byte	0x0d
	.zero		1


	//   ....[1]....
        /*0170*/ 	.word	0x00004550
        /*0174*/ 	.word	0x000000ff
        /*0178*/ 	.word	0x00004008
        /*017c*/ 	.short	0x0100
        /*017e*/ 	.byte	0x12
	.zero		1


	//   ....[2]....
        /*0180*/ 	.word	0x00004c90
        /*0184*/ 	.word	0x000000ff
        /*0188*/ 	.word	0x00000000
        /*018c*/ 	.short	0x010a
        /*018e*/ 	.byte	0x0d
	.zero		1


	//   ....[3]....
        /*0190*/ 	.word	0x00006530
        /*0194*/ 	.word	0x000000ff
        /*0198*/ 	.word	0x00000000
        /*019c*/ 	.short	0x010a
        /*019e*/ 	.byte	0x0d
	.zero		1


	//   ....[4]....
        /*01a0*/ 	.word	0x000066d0
        /*01a4*/ 	.word	0x000000ff
        /*01a8*/ 	.word	0x00004000
        /*01ac*/ 	.short	0x0108
        /*01ae*/ 	.byte	0x12
	.zero		1


	//   ....[5]....
        /*01b0*/ 	.word	0x00006760
        /*01b4*/ 	.word	0x000000ff
        /*01b8*/ 	.word	0x00004008
        /*01bc*/ 	.short	0x0108
        /*01be*/ 	.byte	0x12
	.zero		1


	//   ....[6]....
        /*01c0*/ 	.word	0x0000acc0
        /*01c4*/ 	.word	0x000000ff
        /*01c8*/ 	.word	0x00000000
        /*01cc*/ 	.short	0x010a
        /*01ce*/ 	.byte	0x0d
	.zero		1


	//   ....[7]....
        /*01d0*/ 	.word	0x0000acf0
        /*01d4*/ 	.word	0x000000ff
        /*01d8*/ 	.word	0x00000000
        /*01dc*/ 	.short	0x010a
        /*01de*/ 	.byte	0x0d
	.zero		1


	//----- nvinfo : EIATTR_NUM_MBARRIERS
	.align		4
.L_56:
        /*01e0*/ 	.byte	0x03, 0x38
        /*01e2*/ 	.short	0x0002


	//----- nvinfo : EIATTR_EXIT_INSTR_OFFSETS
	.align		4
        /*01e4*/ 	.byte	0x04, 0x1c
        /*01e6*/ 	.short	(.L_58 - .L_57)


	//   ....[0]....
.L_57:
        /*01e8*/ 	.word	0x0000acb0


	//----- nvinfo : EIATTR_REQNTID
	.align		4
.L_58:
        /*01ec*/ 	.byte	0x04, 0x10
        /*01ee*/ 	.short	(.L_60 - .L_59)
.L_59:
        /*01f0*/ 	.word	0x00000080
        /*01f4*/ 	.word	0x00000001
        /*01f8*/ 	.word	0x00000001


	//----- nvinfo : EIATTR_CRS_STACK_SIZE
	.align		4
.L_60:
        /*01fc*/ 	.byte	0x04, 0x1e
        /*01fe*/ 	.short	(.L_62 - .L_61)
.L_61:
        /*0200*/ 	.word	0x00000000


	//----- nvinfo : EIATTR_CBANK_PARAM_SIZE
	.align		4
.L_62:
        /*0204*/ 	.byte	0x03, 0x19
        /*0206*/ 	.short	0x0050


	//----- nvinfo : EIATTR_PARAM_CBANK
	.align		4
        /*0208*/ 	.byte	0x04, 0x0a
        /*020a*/ 	.short	(.L_64 - .L_63)
	.align		4
.L_63:
        /*020c*/ 	.word	index@(.nv.constant0.matmul_kernel)
        /*0210*/ 	.short	0x0380
        /*0212*/ 	.short	0x0050


	//----- nvinfo : EIATTR_SW_WAR
	.align		4
.L_64:
        /*0214*/ 	.byte	0x04, 0x36
        /*0216*/ 	.short	(.L_66 - .L_65)
.L_65:
        /*0218*/ 	.word	0x00000008
.L_66:


//--------------------- .nv.compat                --------------------------
	.section	.nv.compat,"",@"SHT_CUDA_COMPAT_INFO"
	.align	4
        /*0000*/ 	.byte	0x02, 0x02, 0x02, 0x00, 0x02, 0x05, 0x05, 0x00, 0x02, 0x03, 0x00, 0x00, 0x02, 0x06, 0x01, 0x00


//--------------------- .nv.callgraph             --------------------------
	.section	.nv.callgraph,"",@"SHT_CUDA_CALLGRAPH"
	.align	4
	.sectionentsize	8
	.align		4
        /*0000*/ 	.word	0x00000000
	.align		4
        /*0004*/ 	.word	0xffffffff
	.align		4
        /*0008*/ 	.word	0x00000000
	.align		4
        /*000c*/ 	.word	0xfffffffe
	.align		4
        /*0010*/ 	.word	0x00000000
	.align		4
        /*0014*/ 	.word	0xfffffffd
	.align		4
        /*0018*/ 	.word	0x00000000
	.align		4
        /*001c*/ 	.word	0xfffffffc


//--------------------- .text.matmul_kernel       --------------------------
	.section	.text.matmul_kernel,"ax",@progbits
	.align	128
        .global         matmul_kernel
        .type           matmul_kernel,@function
        .size           matmul_kernel,(.L_x_20 - matmul_kernel)
        .other          matmul_kernel,@"STO_CUDA_ENTRY STV_DEFAULT"
matmul_kernel:
.text.matmul_kernel:
[----:B------:R-:W0:Y:S01]  /*0000*/  LDC R1, c[0x0][0x37c] ;  /* 0x0000df00ff017b82 */ /* 0x000e220000000800 */
[----:B------:R-:W1:Y:S01]  /*0010*/  S2R R88, SR_TID.X ;  /* 0x0000000000587919 */ /* 0x000e620000002100 */
[----:B------:R-:W2:Y:S01]  /*0020*/  LDCU.64 UR16, c[0x0][0x358] ;  /* 0x00006b00ff1077ac */ /* 0x000ea20008000a00 */
[----:B-1----:R-:W-:-:S13]  /*0030*/  ISETP.GE.U32.AND P0, PT, R88, 0x20, PT ;  /* 0x000000205800780c */ /* 0x002fda0003f06070 */
[----:B------:R-:W-:Y:S02]  /*0040*/  VOTEU.ANY UP0, P0 ;  /* 0x0000000000ff7886 */ /* 0x000fe40000000100 */
[----:B0-2---:R-:W-:Y:S05]  /*0050*/  BRA.U UP0, `(.L_x_0) ;  /* 0x0000000100b87547 */ /* 0x005fea000b800000 */
[----:B------:R-:W0:Y:S01]  /*0060*/  S2UR UR6, SR_CgaCtaId ;  /* 0x00000000000679c3 */ /* 0x000e220000008800 */
[----:B------:R-:W-:Y:S01]  /*0070*/  NOP ;  /* 0x0000000000007918 */ /* 0x000fe20000000000 */
[----:B------:R-:W-:Y:S02]  /*0080*/  UMOV UR4, 0x40 ;  /* 0x0000004000047882 */ /* 0x000fe40000000000 */
[----:B0-----:R-:W-:-:S09]  /*0090*/  ULEA UR4, UR6, UR4, 0x18 ;  /* 0x0000000406047291 */ /* 0x001fd2000f8ec0ff */
[----:B------:R-:W0:Y:S01]  /*00a0*/  LDS.U8 R0, [UR4] ;  /* 0x00000004ff007984 */ /* 0x000e220008000000 */
[----:B------:R-:W-:Y:S02]  /*00b0*/  UMOV UR4, 0x400 ;  /* 0x0000040000047882 */ /* 0x000fe40000000000 */
[----:B------:R-:W-:Y:S01]  /*00c0*/  ULEA UR4, UR6, UR4, 0x18 ;  /* 0x0000000406047291 */ /* 0x000fe2000f8ec0ff */
[----:B0-----:R-:W-:-:S13]  /*00d0*/  ISETP.NE.AND P0, PT, R0, RZ, PT ;  /* 0x000000ff0000720c */ /* 0x001fda0003f05270 */
[----:B------:R-:W-:Y:S05]  /*00e0*/  @P0 BRA `(.L_x_1) ;  /* 0x00000000007c0947 */ /* 0x000fea0003800000 */
[----:B------:R-:W-:-:S13]  /*00f0*/  ELECT P0, URZ, PT ;  /* 0x0000000000ff782f */ /* 0x000fda0003800000 */
[----:B------:R-:W-:Y:S05]  /*0100*/  @!P0 BRA `(.L_x_2) ;  /* 0x0000000000848947 */ /* 0x000fea0003800000 */
[----:B------:R-:W-:Y:S01]  /*0110*/  UMOV UR5, 0x4 ;  /* 0x0000000400057882 */ /* 0x000fe20000000000 */
[----:B------:R-:W-:Y:S02]  /*0120*/  IMAD.MOV.U32 R4, RZ, RZ, 0x1 ;  /* 0x00000001ff047424 */ /* 0x000fe400078e00ff */
[----:B------:R-:W-:Y:S02]  /*0130*/  IMAD.MOV.U32 R5, RZ, RZ, 0xf ;  /* 0x0000000fff057424 */ /* 0x000fe400078e00ff */
[----:B------:R-:W-:Y:S04]  /*0140*/  DEPBAR.LE SB0, 0x36 ;  /* 0x00008d800000791a */ /* 0x000fe80000000000 */
[----:B------:R-:W0:Y:S02]  /*0150*/  UTCATOMSWS.FIND_AND_SET.ALIGN UP1, UR5, UR5 ;  /* 0x00000005000575e3 */ /* 0x000e240008020800 */
[----:B0-----:R-:W-:-:S04]  /*0160*/  PLOP3.LUT P0, PT, PT, PT, UP1, 0x80, 0x8 ;  /* 0x000000000008781c */ /* 0x001fc80003f0f018 */
[----:B------:R-:W-:-:S04]  /*0170*/  SEL R0, RZ, 0xffffffff, !P0 ;  /* 0xffffffffff007807 */ /* 0x000fc80004000000 */
[----:B------:R-:W-:Y:S01]  /*0180*/  ISETP.NE.AND P0, PT, R0, RZ, PT ;  /* 0x000000ff0000720c */ /* 0x000fe20003f05270 */
[----:B------:R-:W-:-:S12]  /*0190*/  IMAD.U32 R0, RZ, RZ, UR5 ;  /* 0x00000005ff007e24 */ /* 0x000fd8000f8e00ff */
[----:B------:R-:W-:Y:S05]  /*01a0*/  @P0 BRA `(.L_x_3) ;  /* 0x0000000000240947 */ /* 0x000fea0003800000 */
.L_x_4:
[----:B------:R-:W-:Y:S05]  /*01b0*/  NANOSLEEP 0x64 ;  /* 0x000000640000795d */ /* 0x000fea0003800000 */
[----:B------:R-:W-:-:S05]  /*01c0*/  UMOV UR5, 0x4 ;  /* 0x0000000400057882 */ /* 0x000fca0000000000 */
[----:B------:R-:W-:Y:S04]  /*01d0*/  DEPBAR.LE SB0, 0x36 ;  /* 0x00008d800000791a */ /* 0x000fe80000000000 */
[----:B------:R-:W0:Y:S02]  /*01e0*/  UTCATOMSWS.FIND_AND_SET.ALIGN UP1, UR5, UR5 ;  /* 0x00000005000575e3 */ /* 0x000e240008020800 */
[----:B0-----:R-:W-:-:S04]  /*01f0*/  PLOP3.LUT P0, PT, PT, PT, UP1, 0x80, 0x8 ;  /* 0x000000000008781c */ /* 0x001fc80003f0f018 */
[----:B------:R-:W-:-:S04]  /*0200*/  SEL R0, RZ, 0xffffffff, !P0 ;  /* 0xffffffffff007807 */ /* 0x000fc80004000000 */
[----:B------:R-:W-:Y:S01]  /*0210*/  ISETP.NE.AND P0, PT, R0, RZ, PT ;  /* 0x000000ff0000720c */ /* 0x000fe20003f05270 */
[----:B------:R-:W-:-:S12]  /*0220*/  IMAD.U32 R0, RZ, RZ, UR5 ;  /* 0x00000005ff007e24 */ /* 0x000fd8000f8e00ff */
[----:B------:R-:W-:Y:S05]  /*0230*/  @!P0 BRA `(.L_x_4) ;  /* 0xfffffffc00dc8947 */ /* 0x000fea000383ffff */
.L_x_3:
[C---:B------:R-:W-:Y:S01]  /*0240*/  VIADD R3, R0.reuse, 0x10 ;  /* 0x0000001000037836 */ /* 0x040fe20000000000 */
[----:B------:R-:W-:Y:S01]  /*0250*/  UMOV UR5, 0x50 ;  /* 0x0000005000057882 */ /* 0x000fe20000000000 */
[----:B------:R-:W-:Y:S01]  /*0260*/  SHF.L.U32 R2, R5, R0, RZ ;  /* 0x0000000005027219 */ /* 0x000fe200000006ff */
[----:B------:R-:W-:Y:S01]  /*0270*/  ULEA UR5, UR6, UR5, 0x18 ;  /* 0x0000000506057291 */ /* 0x000fe2000f8ec0ff */
[----:B------:R-:W-:Y:S01]  /*0280*/  IMAD.SHL.U32 R0, R0, 0x20, RZ ;  /* 0x0000002000007824 */ /* 0x000fe200078e00ff */
[----:B------:R-:W-:-:S04]  /*0290*/  SHF.L.U32 R3, R4, R3, RZ ;  /* 0x0000000304037219 */ /* 0x000fc800000006ff */
[----:B------:R-:W-:-:S05]  /*02a0*/  LOP3.LUT R2, R3, R2, RZ, 0xfc, !PT ;  /* 0x0000000203027212 */ /* 0x000fca00078efcff */
[----:B------:R0:W-:Y:S04]  /*02b0*/  ATOMS.OR RZ, [UR5], R2 ;  /* 0x00000002ffff798c */ /* 0x0001e8000b000005 */
[----:B------:R0:W-:Y:S01]  /*02c0*/  STS [UR4], R0 ;  /* 0x00000000ff007988 */ /* 0x0001e20008000804 */
[----:B------:R-:W-:Y:S05]  /*02d0*/  BRA `(.L_x_2) ;  /* 0x0000000000107947 */ /* 0x000fea0003800000 */
.L_x_1:
[----:B------:R-:W-:Y:S01]  /*02e0*/  IMAD.MOV.U32 R0, RZ, RZ, -0x1 ;  /* 0xffffffffff007424 */ /* 0x000fe200078e00ff */
[----:B------:R-:W-:-:S04]  /*02f0*/  MOV R2, 0x320 ;  /* 0x0000032000027802 */ /* 0x000fc80000000f00 */
[----:B------:R0:W-:Y:S03]  /*0300*/  STS [UR4], R0 ;  /* 0x00000000ff007988 */ /* 0x0001e60008000804 */
[----:B0-----:R-:W-:Y:S05]  /*0310*/  CALL.REL.NOINC `($__internal_1_$__cuda_sm10x_tcgen05_guardrail_trap_phase_invalid_during_alloc) ;  /* 0x000000a8008c7944 */ /* 0x001fea0003c00000 */
.L_x_2:
[----:B------:R-:W-:Y:S05]  /*0320*/  WARPSYNC.ALL ;  /* 0x0000000000007948 */ /* 0x000fea0003800000 */
[----:B------:R-:W-:Y:S01]  /*0330*/  NOP ;  /* 0x0000000000007918 */ /* 0x000fe20000000000 */
.L_x_0:
[----:B------:R-:W1:Y:S08]  /*0340*/  LDC.64 R42, c[0x0][0x398] ;  /* 0x0000e600ff2a7b82 */ /* 0x000e700000000a00 */
[----:B------:R-:W2:Y:S02]  /*0350*/  S2UR UR5, SR_CgaSize ;  /* 0x00000000000579c3 */ /* 0x000ea40000008a00 */
[----:B--2---:R-:W-:-:S12]  /*0360*/  UIMAD UR5, UR5, -0xa0, URZ ;  /* 0xffffff60050578a4 */ /* 0x004fd8000f8e02ff */
[----:B------:R-:W2:Y:S01]  /*0370*/  LDCU UR5, c[0x0][UR5+0x2b0] ;  /* 0x00005600050577ac */ /* 0x000ea20008000800 */
[----:B------:R-:W-:Y:S01]  /*0380*/  LOP3.LUT R146, R88, 0x7f, RZ, 0xc0, !PT ;  /* 0x0000007f58927812 */ /* 0x000fe200078ec0ff */
[----:B------:R-:W3:Y:S01]  /*0390*/  LDCU UR9, c[0x0][0x3a4] ;  /* 0x00007480ff0977ac */ /* 0x000ee20008000800 */
[----:B------:R-:W4:Y:S01]  /*03a0*/  S2UR UR4, SR_CTAID.X ;  /* 0x00000000000479c3 */ /* 0x000f220000002500 */
[----:B------:R-:W0:Y:S01]  /*03b0*/  LDCU.128 UR20, c[0x0][0x380] ;  /* 0x00007000ff1477ac */ /* 0x000e220008000c00 */
[----:B------:R-:W-:-:S06]  /*03c0*/  UMOV UR7, 0x1 ;  /* 0x0000000100077882 */ /* 0x000fcc0000000000 */
[----:B------:R-:W5:Y:S01]  /*03d0*/  S2UR UR6, SR_CgaCtaId ;  /* 0x00000000000679c3 */ /* 0x000f620000008800 */
[----:B01----:R-:W-:Y:S01]  /*03e0*/  VIADD R0, R43, 0x7f ;  /* 0x0000007f2b007836 */ /* 0x003fe20000000000 */
[----:B------:R-:W-:-:S06]  /*03f0*/  IABS R13, R42 ;  /* 0x0000002a000d7213 */ /* 0x000fcc0000000000 */
[----:B------:R-:W0:Y:S01]  /*0400*/  LDC.64 R124, c[0x0][0x3a8] ;  /* 0x0000ea00ff7c7b82 */ /* 0x000e220000000a00 */
[----:B------:R-:W-:Y:S02]  /*0410*/  SHF.R.S32.HI R3, RZ, 0x1f, R0 ;  /* 0x0000001fff037819 */ /* 0x000fe40000011400 */
[----:B----4-:R-:W-:Y:S02]  /*0420*/  I2FP.F32.U32 R5, UR4 ;  /* 0x0000000400057c45 */ /* 0x010fe40008201000 */
[----:B------:R-:W-:-:S03]  /*0430*/  LEA.HI R3, R3, R0, RZ, 0x7 ;  /* 0x0000000003037211 */ /* 0x000fc600078f38ff */
[----:B--2---:R-:W-:Y:S01]  /*0440*/  FMUL R5, R5, UR5 ;  /* 0x0000000505057c20 */ /* 0x004fe20008400000 */
[----:B------:R-:W-:Y:S01]  /*0450*/  SHF.R.S32.HI R3, RZ, 0x7, R3 ;  /* 0x00000007ff037819 */ /* 0x000fe20000011403 */
[----:B------:R-:W-:Y:S01]  /*0460*/  UMOV UR5, 0x400 ;  /* 0x0000040000057882 */ /* 0x000fe20000000000 */
[----:B-----5:R-:W-:Y:S02]  /*0470*/  USHF.L.U32 UR4, UR6, 0x7, URZ ;  /* 0x0000000706047899 */ /* 0x020fe400080006ff */
[----:B------:R-:W-:Y:S01]  /*0480*/  ULEA UR18, UR6, UR5, 0x18 ;  /* 0x0000000506127291 */ /* 0x000fe2000f8ec0ff */
[----:B------:R-:W-:Y:S01]  /*0490*/  IMAD.SHL.U32 R4, R3, 0x8, RZ ;  /* 0x0000000803047824 */ /* 0x000fe200078e00ff */
[----:B------:R-:W-:Y:S01]  /*04a0*/  F2I.U32.TRUNC.NTZ R5, R5 ;  /* 0x0000000500057305 */ /* 0x000fe2000020f000 */
[----:B------:R-:W-:Y:S01]  /*04b0*/  ULOP3.LUT UR4, UR4, 0x180, URZ, 0xc0, !UPT ;  /* 0x0000018004047892 */ /* 0x000fe2000f8ec0ff */
[----:B------:R-:W-:Y:S02]  /*04c0*/  BAR.SYNC.DEFER_BLOCKING 0x0 ;  /* 0x0000000000007b1d */ /* 0x000fe40000010000 */
[----:B------:R-:W-:-:S04]  /*04d0*/  IABS R7, R4 ;  /* 0x0000000400077213 */ /* 0x000fc80000000000 */
[----:B------:R-:W1:Y:S08]  /*04e0*/  I2F.RP R0, R7 ;  /* 0x0000000700007306 */ /* 0x000e700000209400 */
[----:B-1----:R-:W1:Y:S01]  /*04f0*/  MUFU.RCP R0, R0 ;  /* 0x0000000000007308 */ /* 0x002e620000001000 */
[----:B------:R-:W2:Y:S01]  /*0500*/  LDS R18, [UR18] ;  /* 0x00000012ff127984 */ /* 0x000ea20008000800 */
[----:B-1----:R-:W-:Y:S01]  /*0510*/  VIADD R2, R0, 0xffffffe ;  /* 0x0ffffffe00027836 */ /* 0x002fe20000000000 */
[----:B------:R-:W-:-:S05]  /*0520*/  IABS R0, R5 ;  /* 0x0000000500007213 */ /* 0x000fca0000000000 */
[----:B------:R1:W4:Y:S02]  /*0530*/  F2I.FTZ.U32.TRUNC.NTZ R3, R2 ;  /* 0x0000000200037305 */ /* 0x000324000021f000 */
[----:B-1----:R-:W-:Y:S02]  /*0540*/  IMAD.MOV.U32 R2, RZ, RZ, RZ ;  /* 0x000000ffff027224 */ /* 0x002fe400078e00ff */
[----:B----4-:R-:W-:-:S04]  /*0550*/  IMAD.MOV R6, RZ, RZ, -R3 ;  /* 0x000000ffff067224 */ /* 0x010fc800078e0a03 */
[----:B------:R-:W-:Y:S01]  /*0560*/  IMAD R9, R6, R7, RZ ;  /* 0x0000000706097224 */ /* 0x000fe200078e02ff */
[----:B------:R-:W-:Y:S02]  /*0570*/  IABS R6, R4 ;  /* 0x0000000400067213 */ /* 0x000fe40000000000 */
[----:B--2---:R-:W-:Y:S01]  /*0580*/  R2UR UR19, R18 ;  /* 0x00000000121372ca */ /* 0x004fe200000e0000 */
[----:B------:R-:W-:-:S04]  /*0590*/  IMAD.HI.U32 R3, R3, R9, R2 ;  /* 0x0000000903037227 */ /* 0x000fc800078e0002 */
[----:B------:R-:W-:Y:S02]  /*05a0*/  IMAD.MOV R2, RZ, RZ, -R6 ;  /* 0x000000ffff027224 */ /* 0x000fe400078e0a06 */
[----:B------:R-:W-:-:S04]  /*05b0*/  IMAD.HI.U32 R3, R3, R0, RZ ;  /* 0x0000000003037227 */ /* 0x000fc800078e00ff */
[----:B------:R-:W-:Y:S01]  /*05c0*/  IMAD R0, R3, R2, R0 ;  /* 0x0000000203007224 */ /* 0x000fe200078e0200 */
[----:B------:R-:W-:Y:S04]  /*05d0*/  BAR.SYNC.DEFER_BLOCKING 0x0 ;  /* 0x0000000000007b1d */ /* 0x000fe80000010000 */
[----:B------:R-:W-:-:S13]  /*05e0*/  ISETP.GT.U32.AND P1, PT, R7, R0, PT ;  /* 0x000000000700720c */ /* 0x000fda0003f24070 */
[----:B------:R-:W-:Y:S02]  /*05f0*/  @!P1 IMAD.IADD R0, R0, 0x1, -R7 ;  /* 0x0000000100009824 */ /* 0x000fe400078e0a07 */
[----:B------:R-:W-:Y:S01]  /*0600*/  @!P1 VIADD R3, R3, 0x1 ;  /* 0x0000000103039836 */ /* 0x000fe20000000000 */
[----:B------:R-:W-:Y:S02]  /*0610*/  ISETP.NE.AND P1, PT, R4, RZ, PT ;  /* 0x000000ff0400720c */ /* 0x000fe40003f25270 */
[----:B------:R-:W-:Y:S02]  /*0620*/  ISETP.GE.U32.AND P0, PT, R0, R7, PT ;  /* 0x000000070000720c */ /* 0x000fe40003f06070 */
[----:B------:R-:W-:-:S04]  /*0630*/  LOP3.LUT R0, R5, R4, RZ, 0x3c, !PT ;  /* 0x0000000405007212 */ /* 0x000fc800078e3cff */
[----:B------:R-:W-:Y:S01]  /*0640*/  ISETP.GE.AND P2, PT, R0, RZ, PT ;  /* 0x000000ff0000720c */ /* 0x000fe20003f46270 */
[----:B------:R-:W-:-:S06]  /*0650*/  VIADD R0, R42, 0x1ff ;  /* 0x000001ff2a007836 */ /* 0x000fcc0000000000 */
[----:B------:R-:W-:-:S04]  /*0660*/  @P0 VIADD R3, R3, 0x1 ;  /* 0x0000000103030836 */ /* 0x000fc80000000000 */
[----:B------:R-:W-:Y:S01]  /*0670*/  IMAD.MOV.U32 R2, RZ, RZ, R3 ;  /* 0x000000ffff027224 */ /* 0x000fe200078e0003 */
[----:B------:R-:W-:-:S03]  /*0680*/  SHF.R.S32.HI R3, RZ, 0x1f, R0 ;  /* 0x0000001fff037819 */ /* 0x000fc60000011400 */
[----:B------:R-:W-:Y:S01]  /*0690*/  @!P2 IMAD.MOV R2, RZ, RZ, -R2 ;  /* 0x000000ffff02a224 */ /* 0x000fe200078e0a02 */
[----:B------:R-:W-:Y:S02]  /*06a0*/  @!P1 LOP3.LUT R2, RZ, R4, RZ, 0x33, !PT ;  /* 0x00000004ff029212 */ /* 0x000fe400078e33ff */
[----:B------:R-:W-:-:S03]  /*06b0*/  LEA.HI R3, R3, R0, RZ, 0x9 ;  /* 0x0000000003037211 */ /* 0x000fc600078f48ff */
[----:B------:R-:W-:Y:S02]  /*06c0*/  IMAD.SHL.U32 R8, R2, 0x8, RZ ;  /* 0x0000000802087824 */ /* 0x000fe400078e00ff */
[----:B------:R-:W-:-:S03]  /*06d0*/  IMAD.MOV R2, RZ, RZ, -R2 ;  /* 0x000000ffff027224 */ /* 0x000fc600078e0a02 */
[----:B------:R-:W-:Y:S01]  /*06e0*/  LEA.HI.SX32 R3, R3, -R8, 0x17 ;  /* 0x8000000803037211 */ /* 0x000fe200078fbaff */
[----:B------:R-:W-:-:S03]  /*06f0*/  IMAD R10, R4, R2, R5 ;  /* 0x00000002040a7224 */ /* 0x000fc600078e0205 */
[----:B------:R-:W-:Y:S02]  /*0700*/  VIMNMX R11, PT, PT, R3, 0x8, PT ;  /* 0x00000008030b7848 */ /* 0x000fe40003fe0100 */
[----:B------:R-:W-:Y:S02]  /*0710*/  IABS R9, R10 ;  /* 0x0000000a00097213 */ /* 0x000fe40000000000 */
[-C--:B------:R-:W-:Y:S02]  /*0720*/  IABS R7, R11.reuse ;  /* 0x0000000b00077213 */ /* 0x080fe40000000000 */
[----:B------:R-:W-:Y:S02]  /*0730*/  IABS R4, R11 ;  /* 0x0000000b00047213 */ /* 0x000fe40000000000 */
[----:B------:R-:W1:Y:S08]  /*0740*/  I2F.RP R0, R7 ;  /* 0x0000000700007306 */ /* 0x000e700000209400 */
[----:B-1----:R-:W1:Y:S02]  /*0750*/  MUFU.RCP R0, R0 ;  /* 0x0000000000007308 */ /* 0x002e640000001000 */
[----:B-1----:R-:W-:-:S02]  /*0760*/  VIADD R3, R0, 0xffffffe ;  /* 0x0ffffffe00037836 */ /* 0x002fc40000000000 */
[----:B------:R-:W-:-:S04]  /*0770*/  IMAD.MOV R0, RZ, RZ, -R4 ;  /* 0x000000ffff007224 */ /* 0x000fc800078e0a04 */
[----:B------:R-:W1:Y:S08]  /*0780*/  I2F.RP R4, R13 ;  /* 0x0000000d00047306 */ /* 0x000e700000209400 */
[----:B------:R-:W2:Y:S08]  /*0790*/  F2I.FTZ.U32.TRUNC.NTZ R3, R3 ;  /* 0x0000000300037305 */ /* 0x000eb0000021f000 */
[----:B-1----:R-:W1:Y:S01]  /*07a0*/  MUFU.RCP R4, R4 ;  /* 0x0000000400047308 */ /* 0x002e620000001000 */
[----:B--2---:R-:W-:-:S04]  /*07b0*/  IMAD.MOV R6, RZ, RZ, -R3 ;  /* 0x000000ffff067224 */ /* 0x004fc800078e0a03 */
[----:B------:R-:W-:-:S04]  /*07c0*/  IMAD.MOV.U32 R2, RZ, RZ, R6 ;  /* 0x000000ffff027224 */ /* 0x000fc800078e0006 */
[----:B------:R-:W-:Y:S02]  /*07d0*/  IMAD R5, R2, R7, RZ ;  /* 0x0000000702057224 */ /* 0x000fe400078e02ff */
[----:B------:R-:W-:-:S04]  /*07e0*/  IMAD.MOV.U32 R2, RZ, RZ, RZ ;  /* 0x000000ffff027224 */ /* 0x000fc800078e00ff */
[----:B------:R-:W-:Y:S01]  /*07f0*/  IMAD.HI.U32 R2, R3, R5, R2 ;  /* 0x0000000503027227 */ /* 0x000fe200078e0002 */
[----:B------:R-:W-:-:S03]  /*0800*/  IABS R3, R43 ;  /* 0x0000002b00037213 */ /* 0x000fc60000000000 */
[----:B-1----:R-:W-:Y:S01]  /*0810*/  VIADD R5, R4, 0xffffffe ;  /* 0x0ffffffe04057836 */ /* 0x002fe20000000000 */
[----:B------:R-:W1:Y:S01]  /*0820*/  I2F.RP R6, R3 ;  /* 0x0000000300067306 */ /* 0x000e620000209400 */
[----:B------:R-:W-:-:S04]  /*0830*/  IMAD.HI.U32 R2, R2, R9, RZ ;  /* 0x0000000902027227 */ /* 0x000fc800078e00ff */
[----:B------:R-:W-:Y:S02]  /*0840*/  IMAD R0, R2, R0, R9 ;  /* 0x0000000002007224 */ /* 0x000fe400078e0209 */
[----:B------:R-:W-:Y:S01]  /*0850*/  IMAD.MOV.U32 R4, RZ, RZ, RZ ;  /* 0x000000ffff047224 */ /* 0x000fe200078e00ff */
[----:B------:R-:W-:Y:S02]  /*0860*/  F2I.FTZ.U32.TRUNC.NTZ R5, R5 ;  /* 0x0000000500057305 */ /* 0x000fe4000021f000 */
[----:B------:R-:W-:-:S06]  /*0870*/  ISETP.GT.U32.AND P1, PT, R7, R0, PT ;  /* 0x000000000700720c */ /* 0x000fcc0003f24070 */
[----:B-1----:R-:W1:Y:S07]  /*0880*/  MUFU.RCP R6, R6 ;  /* 0x0000000600067308 */ /* 0x002e6e0000001000 */
[----:B------:R-:W-:Y:S02]  /*0890*/  @!P1 IMAD.IADD R0, R0, 0x1, -R7 ;  /* 0x0000000100009824 */ /* 0x000fe400078e0a07 */
[----:B------:R-:W-:Y:S01]  /*08a0*/  @!P1 VIADD R2, R2, 0x1 ;  /* 0x0000000102029836 */ /* 0x000fe20000000000 */
[----:B------:R-:W-:-:S02]  /*08b0*/  ISETP.NE.AND P1, PT, R11, RZ, PT ;  /* 0x000000ff0b00720c */ /* 0x000fc40003f25270 */
[----:B------:R-:W-:Y:S02]  /*08c0*/  ISETP.GE.U32.AND P0, PT, R0, R7, PT ;  /* 0x000000070000720c */ /* 0x000fe40003f06070 */
[----:B------:R-:W-:Y:S01]  /*08d0*/  LOP3.LUT R0, R10, R11, RZ, 0x3c, !PT ;  /* 0x0000000b0a007212 */ /* 0x000fe200078e3cff */
[----:B-1----:R-:W-:-:S03]  /*08e0*/  VIADD R7, R6, 0xffffffe ;  /* 0x0ffffffe06077836 */ /* 0x002fc60000000000 */
[----:B------:R-:W-:Y:S01]  /*08f0*/  ISETP.GE.AND P2, PT, R0, RZ, PT ;  /* 0x000000ff0000720c */ /* 0x000fe20003f46270 */
[--C-:B------:R-:W-:Y:S02]  /*0900*/  IMAD.MOV R6, RZ, RZ, -R5.reuse ;  /* 0x000000ffff067224 */ /* 0x100fe400078e0a05 */
[----:B------:R-:W1:Y:S02]  /*0910*/  F2I.FTZ.U32.TRUNC.NTZ R7, R7 ;  /* 0x0000000700077305 */ /* 0x000e64000021f000 */
[----:B------:R-:W-:Y:S02]  /*0920*/  IMAD R15, R6, R13, RZ ;  /* 0x0000000d060f7224 */ /* 0x000fe400078e02ff */
[----:B------:R-:W-:Y:S02]  /*0930*/  @P0 VIADD R2, R2, 0x1 ;  /* 0x0000000102020836 */ /* 0x000fe40000000000 */
[----:B------:R-:W-:-:S04]  /*0940*/  IMAD.HI.U32 R4, R5, R15, R4 ;  /* 0x0000000f05047227 */ /* 0x000fc800078e0004 */
[----:B------:R-:W-:-:S04]  /*0950*/  IMAD.MOV.U32 R9, RZ, RZ, R2 ;  /* 0x000000ffff097224 */ /* 0x000fc800078e0002 */
[----:B------:R-:W-:Y:S01]  /*0960*/  @!P2 IMAD.MOV R9, RZ, RZ, -R9 ;  /* 0x000000ffff09a224 */ /* 0x000fe200078e0a09 */
[----:B------:R-:W-:-:S05]  /*0970*/  @!P1 LOP3.LUT R9, RZ, R11, RZ, 0x33, !PT ;  /* 0x0000000bff099212 */ /* 0x000fca00078e33ff */
[----:B------:R-:W-:-:S04]  /*0980*/  IMAD.MOV R0, RZ, RZ, -R9 ;  /* 0x000000ffff007224 */ /* 0x000fc800078e0a09 */
[----:B------:R-:W-:Y:S01]  /*0990*/  IMAD R0, R11, R0, R10 ;  /* 0x000000000b007224 */ /* 0x000fe200078e020a */
[----:B------:R-:W-:-:S03]  /*09a0*/  SHF.R.U32.HI R11, RZ, 0x5, R88 ;  /* 0x00000005ff0b7819 */ /* 0x000fc60000011658 */
[----:B------:R-:W-:Y:S01]  /*09b0*/  IMAD.IADD R2, R8, 0x1, R0 ;  /* 0x0000000108027824 */ /* 0x000fe200078e0200 */
[----:B------:R-:W-:Y:S01]  /*09c0*/  SGXT.U32 R11, R11, 0x2 ;  /* 0x000000020b0b781a */ /* 0x000fe20000000000 */
[----:B------:R-:W-:Y:S02]  /*09d0*/  IMAD.SHL.U32 R0, R9, 0x80, RZ ;  /* 0x0000008009007824 */ /* 0x000fe400078e00ff */
[----:B-1----:R-:W-:Y:S01]  /*09e0*/  IMAD.MOV R8, RZ, RZ, -R7 ;  /* 0x000000ffff087224 */ /* 0x002fe200078e0a07 */
[----:B------:R-:W-:Y:S02]  /*09f0*/  LEA R9, R2, UR4, 0x9 ;  /* 0x0000000402097c11 */ /* 0x000fe4000f8e48ff */
[----:B------:R-:W-:Y:S01]  /*0a00*/  LOP3.LUT R11, R0, R11, RZ, 0xfc, !PT ;  /* 0x0000000b000b7212 */ /* 0x000fe200078efcff */
[----:B------:R-:W-:Y:S02]  /*0a10*/  IMAD.MOV.U32 R6, RZ, RZ, R8 ;  /* 0x000000ffff067224 */ /* 0x000fe400078e0008 */
[----:B------:R-:W-:Y:S01]  /*0a20*/  IMAD.IADD R2, R146, 0x1, R9 ;  /* 0x0000000192027824 */ /* 0x000fe200078e0209 */
[C---:B------:R-:W-:Y:S01]  /*0a30*/  LOP3.LUT R15, R11.reuse, 0x4, RZ, 0xfc, !PT ;  /* 0x000000040b0f7812 */ /* 0x040fe200078efcff */
[----:B------:R-:W-:Y:S01]  /*0a40*/  IMAD R5, R6, R3, RZ ;  /* 0x0000000306057224 */ /* 0x000fe200078e02ff */
[----:B------:R-:W-:Y:S01]  /*0a50*/  LOP3.LUT R17, R11, 0xc, RZ, 0xfc, !PT ;  /* 0x0000000c0b117812 */ /* 0x000fe200078efcff */
[----:B------:R-:W-:Y:S01]  /*0a60*/  IMAD.MOV.U32 R6, RZ, RZ, RZ ;  /* 0x000000ffff067224 */ /* 0x000fe200078e00ff */
[----:B------:R-:W-:-:S02]  /*0a70*/  IABS R9, R15 ;  /* 0x0000000f00097213 */ /* 0x000fc40000000000 */
[----:B------:R-:W-:Y:S01]  /*0a80*/  IABS R8, R2 ;  /* 0x0000000200087213 */ /* 0x000fe20000000000 */
[----:B------:R-:W-:Y:S01]  /*0a90*/  IMAD.HI.U32 R6, R7, R5, R6 ;  /* 0x0000000507067227 */ /* 0x000fe200078e0006 */
[----:B------:R-:W-:Y:S02]  /*0aa0*/  IABS R14, R17 ;  /* 0x00000011000e7213 */ /* 0x000fe40000000000 */
[----:B------:R-:W-:Y:S01]  /*0ab0*/  ISETP.GE.AND P6, PT, R17, RZ, PT ;  /* 0x000000ff1100720c */ /* 0x000fe20003fc6270 */
[----:B------:R-:W-:Y:S01]  /*0ac0*/  IMAD.MOV.U32 R7, RZ, RZ, R9 ;  /* 0x000000ffff077224 */ /* 0x000fe200078e0009 */
[C---:B------:R-:W-:Y:S01]  /*0ad0*/  LOP3.LUT R9, R11.reuse, 0x8, RZ, 0xfc, !PT ;  /* 0x000000080b097812 */ /* 0x040fe200078efcff */
[----:B------:R-:W-:Y:S01]  /*0ae0*/  IMAD.HI.U32 R4, R4, R8, RZ ;  /* 0x0000000804047227 */ /* 0x000fe200078e00ff */
[----:B------:R-:W-:Y:S02]  /*0af0*/  LOP3.LUT R17, R11, 0x2c, RZ, 0xfc, !PT ;  /* 0x0000002c0b117812 */ /* 0x000fe400078efcff */
[----:B------:R-:W-:Y:S01]  /*0b00*/  IABS R12, R9 ;  /* 0x00000009000c7213 */ /* 0x000fe20000000000 */
[----:B------:R-:W-:Y:S01]  /*0b10*/  IMAD.HI.U32 R5, R6, R7, RZ ;  /* 0x0000000706057227 */ /* 0x000fe200078e00ff */
[----:B------:R-:W-:-:S02]  /*0b20*/  IABS R30, R17 ;  /* 0x00000011001e7213 */ /* 0x000fc40000000000 */
[C---:B------:R-:W-:Y:S01]  /*0b30*/  LOP3.LUT R19, R11.reuse, 0x30, RZ, 0xfc, !PT ;  /* 0x000000300b137812 */ /* 0x040fe200078efcff */
[----:B------:R-:W-:Y:S01]  /*0b40*/  IMAD.MOV R4, RZ, RZ, -R4 ;  /* 0x000000ffff047224 */ /* 0x000fe200078e0a04 */
[C---:B------:R-:W-:Y:S01]  /*0b50*/  LOP3.LUT R21, R11.reuse, 0x34, RZ, 0xfc, !PT ;  /* 0x000000340b157812 */ /* 0x040fe200078efcff */
[----:B------:R-:W-:Y:S01]  /*0b60*/  IMAD.MOV R10, RZ, RZ, -R5 ;  /* 0x000000ffff0a7224 */ /* 0x000fe200078e0a05 */
[----:B------:R-:W-:Y:S01]  /*0b70*/  LOP3.LUT R33, R11, 0x64, RZ, 0xfc, !PT ;  /* 0x000000640b217812 */ /* 0x000fe200078efcff */
[C---:B------:R-:W-:Y:S01]  /*0b80*/  IMAD.HI.U32 R5, R6.reuse, R12, RZ ;  /* 0x0000000c06057227 */ /* 0x040fe200078e00ff */
[----:B------:R-:W-:Y:S02]  /*0b90*/  IABS R32, R21 ;  /* 0x0000001500207213 */ /* 0x000fe40000000000 */
[----:B------:R-:W-:Y:S01]  /*0ba0*/  IABS R68, R33 ;  /* 0x0000002100447213 */ /* 0x000fe20000000000 */
[----:B------:R-:W-:Y:S01]  /*0bb0*/  IMAD R4, R13, R4, R8 ;  /* 0x000000040d047224 */ /* 0x000fe200078e0208 */
[----:B------:R-:W-:Y:S01]  /*0bc0*/  LOP3.LUT R31, R11, 0x60, RZ, 0xfc, !PT ;  /* 0x000000600b1f7812 */ /* 0x000fe200078efcff */
[----:B------:R-:W-:Y:S01]  /*0bd0*/  IMAD R8, R3, R10, R7 ;  /* 0x0000000a03087224 */ /* 0x000fe200078e0207 */
[----:B------:R-:W-:Y:S01]  /*0be0*/  LOP3.LUT R10, R11, 0x10, RZ, 0xfc, !PT ;  /* 0x000000100b0a7812 */ /* 0x000fe200078efcff */
[----:B------:R-:W-:Y:S01]  /*0bf0*/  IMAD.MOV R7, RZ, RZ, -R5 ;  /* 0x000000ffff077224 */ /* 0x000fe200078e0a05 */
[----:B------:R-:W-:Y:S01]  /*0c00*/  ISETP.GT.U32.AND P0, PT, R13, R4, PT ;  /* 0x000000040d00720c */ /* 0x000fe20003f04070 */
[----:B------:R-:W-:Y:S01]  /*0c10*/  IMAD.HI.U32 R5, R6, R14, RZ ;  /* 0x0000000e06057227 */ /* 0x000fe200078e00ff */
[----:B------:R-:W-:-:S02]  /*0c20*/  ISETP.GT.U32.AND P1, PT, R3, R8, PT ;  /* 0x000000080300720c */ /* 0x000fc40003f24070 */
[----:B------:R-:W-:Y:S01]  /*0c30*/  IABS R16, R10 ;  /* 0x0000000a00107213 */ /* 0x000fe20000000000 */
[----:B------:R-:W-:Y:S01]  /*0c40*/  IMAD R12, R3, R7, R12 ;  /* 0x00000007030c7224 */ /* 0x000fe200078e020c */
[----:B------:R-:W-:Y:S01]  /*0c50*/  SHF.R.U32.HI R7, RZ, 0x5, R88 ;  /* 0x00000005ff077819 */ /* 0x000fe20000011658 */
[----:B------:R-:W-:Y:S01]  /*0c60*/  IMAD.MOV R5, RZ, RZ, -R5 ;  /* 0x000000ffff057224 */ /* 0x000fe200078e0a05 */
[----:B------:R-:W-:Y:S02]  /*0c70*/  LOP3.LUT R35, R11, 0x68, RZ, 0xfc, !PT ;  /* 0x000000680b237812 */ /* 0x000fe400078efcff */
[C---:B------:R-:W-:Y:S01]  /*0c80*/  ISETP.GT.U32.AND P4, PT, R3.reuse, R12, PT ;  /* 0x0000000c0300720c */ /* 0x040fe20003f84070 */
[----:B------:R-:W-:Y:S01]  /*0c90*/  IMAD R14, R3, R5, R14 ;  /* 0x00000005030e7224 */ /* 0x000fe200078e020e */
[----:B------:R-:W-:Y:S01]  /*0ca0*/  R2UR UR8, R7 ;  /* 0x00000000070872ca */ /* 0x000fe200000e0000 */
[----:B------:R-:W-:Y:S01]  /*0cb0*/  IMAD.HI.U32 R5, R6, R16, RZ ;  /* 0x0000001006057227 */ /* 0x000fe200078e00ff */
[----:B------:R-:W-:-:S02]  /*0cc0*/  LOP3.LUT R7, R11, 0x18, RZ, 0xfc, !PT ;  /* 0x000000180b077812 */ /* 0x000fc400078efcff */
[----:B------:R-:W-:Y:S01]  /*0cd0*/  ISETP.GT.U32.AND P3, PT, R3, R14, PT ;  /* 0x0000000e0300720c */ /* 0x000fe20003f64070 */
[----:B------:R-:W-:Y:S01]  /*0ce0*/  @!P1 IMAD.IADD R8, R8, 0x1, -R3 ;  /* 0x0000000108089824 */ /* 0x000fe200078e0a03 */
[----:B------:R-:W-:Y:S01]  /*0cf0*/  ISETP.GE.AND P1, PT, R9, RZ, PT ;  /* 0x000000ff0900720c */ /* 0x000fe20003f26270 */
[----:B------:R-:W-:Y:S01]  /*0d00*/  @!P0 IMAD.IADD R4, R4, 0x1, -R13 ;  /* 0x0000000104048824 */ /* 0x000fe200078e0a0d */
[----:B------:R-:W-:Y:S01]  /*0d10*/  ISETP.GE.AND P0, PT, R15, RZ, PT ;  /* 0x000000ff0f00720c */ /* 0x000fe20003f06270 */
[----:B------:R-:W-:Y:S01]  /*0d20*/  IMAD.MOV R5, RZ, RZ, -R5 ;  /* 0x000000ffff057224 */ /* 0x000fe200078e0a05 */
[----:B------:R-:W-:Y:S01]  /*0d30*/  ISETP.GT.U32.AND P2, PT, R3, R8, PT ;  /* 0x000000080300720c */ /* 0x000fe20003f44070 */
[--C-:B------:R-:W-:Y:S01]  /*0d40*/  @!P4 IMAD.IADD R12, R12, 0x1, -R3.reuse ;  /* 0x000000010c0cc824 */ /* 0x100fe200078e0a03 */
[----:B------:R-:W-:Y:S01]  /*0d50*/  ISETP.GT.U32.AND P5, PT, R13, R4, PT ;  /* 0x000000040d00720c */ /* 0x000fe20003fa4070 */
[----:B------:R-:W-:Y:S01]  /*0d60*/  IMAD R16, R3, R5, R16 ;  /* 0x0000000503107224 */ /* 0x000fe200078e0210 */
[----:B------:R-:W-:Y:S01]  /*0d70*/  LOP3.LUT R5, R11, 0x14, RZ, 0xfc, !PT ;  /* 0x000000140b057812 */ /* 0x000fe200078efcff */
[----:B------:R-:W-:Y:S01]  /*0d80*/  USHF.L.U32 UR4, UR8, 0x15, URZ ;  /* 0x0000001508047899 */ /* 0x000fe200080006ff */
[----:B------:R-:W-:Y:S01]  /*0d90*/  ISETP.GT.U32.AND P4, PT, R3, R12, PT ;  /* 0x0000000c0300720c */ /* 0x000fe20003f84070 */
[----:B------:R-:W-:Y:S01]  /*0da0*/  @!P3 IMAD.IADD R14, R14, 0x1, -R3 ;  /* 0x000000010e0eb824 */ /* 0x000fe200078e0a03 */
[----:B------:R-:W-:Y:S01]  /*0db0*/  LOP3.LUT R9, R11, 0x20, RZ, 0xfc, !PT ;  /* 0x000000200b097812 */ /* 0x000fe200078efcff */
[----:B------:R-:W-:Y:S01]  /*0dc0*/  ULOP3.LUT UR4, UR4, 0x600000, URZ, 0xc0, !UPT ;  /* 0x0060000004047892 */ /* 0x000fe2000f8ec0ff */
[----:B------:R-:W-:-:S02]  /*0dd0*/  IABS R20, R7 ;  /* 0x0000000700147213 */ /* 0x000fc40000000000 */
[----:B------:R-:W-:Y:S01]  /*0de0*/  ISETP.GT.U32.AND P3, PT, R3, R14, PT ;  /* 0x0000000e0300720c */ /* 0x000fe20003f64070 */
[----:B------:R-:W-:Y:S01]  /*0df0*/  @!P2 IMAD.IADD R8, R8, 0x1, -R3 ;  /* 0x000000010808a824 */ /* 0x000fe200078e0a03 */
[----:B------:R-:W-:Y:S01]  /*0e00*/  ISETP.GE.AND P2, PT, R5, RZ, PT ;  /* 0x000000ff0500720c */ /* 0x000fe20003f46270 */
[----:B------:R-:W-:Y:S01]  /*0e10*/  @!P5 IMAD.IADD R4, R4, 0x1, -R13 ;  /* 0x000000010404d824 */ /* 0x000fe200078e0a0d */
[----:B------:R-:W-:Y:S02]  /*0e20*/  IABS R5, R5 ;  /* 0x0000000500057213 */ /* 0x000fe40000000000 */
[----:B------:R-:W-:Y:S01]  /*0e30*/  IABS R22, R9 ;  /* 0x0000000900167213 */ /* 0x000fe20000000000 */
[----:B------:R-:W-:Y:S01]  /*0e40*/  @!P4 IMAD.IADD R12, R12, 0x1, -R3 ;  /* 0x000000010c0cc824 */ /* 0x000fe200078e0a03 */
[----:B------:R-:W-:Y:S01]  /*0e50*/  ISETP.GE.AND P4, PT, R9, RZ, PT ;  /* 0x000000ff0900720c */ /* 0x000fe20003f86270 */
[----:B------:R-:W-:Y:S01]  /*0e60*/  IMAD.MOV.U32 R9, RZ, RZ, R5 ;  /* 0x000000ffff097224 */ /* 0x000fe200078e0005 */
[----:B------:R-:W-:Y:S01]  /*0e70*/  ISETP.GE.AND P5, PT, R10, RZ, PT ;  /* 0x000000ff0a00720c */ /* 0x000fe20003fa6270 */
[----:B------:R-:W-:Y:S01]  /*0e80*/  IMAD.MOV.U32 R10, RZ, RZ, R8 ;  /* 0x000000ffff0a7224 */ /* 0x000fe200078e0008 */
[----:B------:R-:W-:Y:S01]  /*0e90*/  LOP3.LUT R13, R11, 0x24, RZ, 0xfc, !PT ;  /* 0x000000240b0d7812 */ /* 0x000fe200078efcff */
[----:B------:R-:W-:Y:S01]  /*0ea0*/  @!P3 IMAD.IADD R14, R14, 0x1, -R3 ;  /* 0x000000010e0eb824 */ /* 0x000fe200078e0a03 */
[----:B------:R-:W-:Y:S01]  /*0eb0*/  ISETP.GT.U32.AND P3, PT, R3, R16, PT ;  /* 0x000000100300720c */ /* 0x000fe20003f64070 */
[----:B------:R-:W-:Y:S01]  /*0ec0*/  IMAD.HI.U32 R5, R6, R9, RZ ;  /* 0x0000000906057227 */ /* 0x000fe200078e00ff */
[----:B------:R-:W-:-:S02]  /*0ed0*/  IABS R24, R13 ;  /* 0x0000000d00187213 */ /* 0x000fc40000000000 */
[----:B------:R-:W-:Y:S01]  /*0ee0*/  LOP3.LUT R15, R11, 0x28, RZ, 0xfc, !PT ;  /* 0x000000280b0f7812 */ /* 0x000fe200078efcff */
[----:B------:R-:W-:Y:S01]  /*0ef0*/  @!P0 IMAD.MOV R10, RZ, RZ, -R10 ;  /* 0x000000ffff0a8224 */ /* 0x000fe200078e0a0a */
[----:B------:R-:W-:Y:S01]  /*0f00*/  ISETP.GE.AND P0, PT, R7, RZ, PT ;  /* 0x000000ff0700720c */ /* 0x000fe20003f06270 */
[C---:B------:R-:W-:Y:S01]  /*0f10*/  IMAD.HI.U32 R8, R6.reuse, R22, RZ ;  /* 0x0000001606087227 */ /* 0x040fe200078e00ff */
[----:B------:R-:W-:Y:S02]  /*0f20*/  IABS R26, R15 ;  /* 0x0000000f001a7213 */ /* 0x000fe40000000000 */
[C---:B------:R-:W-:Y:S01]  /*0f30*/  LOP3.LUT R37, R11.reuse, 0x6c, RZ, 0xfc, !PT ;  /* 0x0000006c0b257812 */ /* 0x040fe200078efcff */
[----:B------:R-:W-:Y:S01]  /*0f40*/  IMAD.HI.U32 R7, R6, R20, RZ ;  /* 0x0000001406077227 */ /* 0x000fe200078e00ff */
[----:B------:R-:W-:Y:S02]  /*0f50*/  IABS R64, R31 ;  /* 0x0000001f00407213 */ /* 0x000fe40000000000 */
[----:B------:R-:W-:Y:S01]  /*0f60*/  IABS R70, R35 ;  /* 0x0000002300467213 */ /* 0x000fe20000000000 */
[----:B------:R-:W-:Y:S01]  /*0f70*/  IMAD.MOV R18, RZ, RZ, -R5 ;  /* 0x000000ffff127224 */ /* 0x000fe200078e0a05 */
[----:B------:R-:W-:Y:S01]  /*0f80*/  IABS R72, R37 ;  /* 0x0000002500487213 */ /* 0x000fe20000000000 */
[----:B------:R-:W-:Y:S01]  /*0f90*/  IMAD.MOV R5, RZ, RZ, -R8 ;  /* 0x000000ffff057224 */ /* 0x000fe200078e0a08 */
[C---:B------:R-:W-:Y:S01]  /*0fa0*/  LOP3.LUT R39, R11.reuse, 0x70, RZ, 0xfc, !PT ;  /* 0x000000700b277812 */ /* 0x040fe200078efcff */
[----:B------:R-:W-:Y:S01]  /*0fb0*/  IMAD.MOV R7, RZ, RZ, -R7 ;  /* 0x000000ffff077224 */ /* 0x000fe200078e0a07 */
[----:B------:R-:W-:Y:S01]  /*0fc0*/  LOP3.LUT R41, R11, 0x74, RZ, 0xfc, !PT ;  /* 0x000000740b297812 */ /* 0x000fe200078efcff */
[C---:B------:R-:W-:Y:S01]  /*0fd0*/  IMAD R8, R3.reuse, R18, R9 ;  /* 0x0000001203087224 */ /* 0x040fe200078e0209 */
[----:B------:R-:W-:Y:S01]  /*0fe0*/  IABS R9, R19 ;  /* 0x0000001300097213 */ /* 0x000fe20000000000 */
[C---:B------:R-:W-:Y:S01]  /*0ff0*/  IMAD R20, R3.reuse, R7, R20 ;  /* 0x0000000703147224 */ /* 0x040fe200078e0214 */
[----:B------:R-:W-:Y:S01]  /*1000*/  IABS R74, R39 ;  /* 0x00000027004a7213 */ /* 0x000fe20000000000 */
[----:B------:R-:W-:Y:S01]  /*1010*/  @!P3 IMAD.IADD R16, R16, 0x1, -R3 ;  /* 0x000000011010b824 */ /* 0x000fe200078e0a03 */
[C---:B------:R-:W-:Y:S01]  /*1020*/  ISETP.GT.U32.AND P3, PT, R3.reuse, R8, PT ;  /* 0x000000080300720c */ /* 0x040fe20003f64070 */
[----:B------:R-:W-:Y:S01]  /*1030*/  @!P1 IMAD.MOV R12, RZ, RZ, -R12 ;  /* 0x000000ffff0c9224 */ /* 0x000fe200078e0a0c */
[----:B------:R-:W-:Y:S01]  /*1040*/  IABS R76, R41 ;  /* 0x00000029004c7213 */ /* 0x000fe20000000000 */
[----:B------:R-:W-:Y:S01]  /*1050*/  @!P6 IMAD.MOV R14, RZ, RZ, -R14 ;  /* 0x000000ffff0ee224 */ /* 0x000fe200078e0a0e */
[C---:B------:R-:W-:Y:S01]  /*1060*/  ISETP.GT.U32.AND P1, PT, R3.reuse, R16, PT ;  /* 0x000000100300720c */ /* 0x040fe20003f24070 */
[C---:B------:R-:W-:Y:S01]  /*1070*/  IMAD R22, R3.reuse, R5, R22 ;  /* 0x0000000503167224 */ /* 0x040fe200078e0216 */
[----:B------:R-:W-:Y:S01]  /*1080*/  ISETP.GT.U32.AND P6, PT, R3, R20, PT ;  /* 0x000000140300720c */ /* 0x000fe20003fc4070 */
[----:B------:R-:W-:Y:S01]  /*1090*/  IMAD.HI.U32 R5, R6, R24, RZ ;  /* 0x0000001806057227 */ /* 0x000fe200078e00ff */
[----:B------:R-:W-:-:S03]  /*10a0*/  LOP3.LUT R45, R11, 0x78, RZ, 0xfc, !PT ;  /* 0x000000780b2d7812 */ /* 0x000fc600078efcff */
[----:B------:R-:W-:Y:S01]  /*10b0*/  IMAD.MOV R5, RZ, RZ, -R5 ;  /* 0x000000ffff057224 */ /* 0x000fe200078e0a05 */
[----:B------:R-:W-:Y:S01]  /*10c0*/  IABS R78, R45 ;  /* 0x0000002d004e7213 */ /* 0x000fe20000000000 */
[--C-:B------:R-:W-:Y:S02]  /*10d0*/  @!P3 IMAD.IADD R8, R8, 0x1, -R3.reuse ;  /* 0x000000010808b824 */ /* 0x100fe400078e0a03 */
[C---:B------:R-:W-:Y:S02]  /*10e0*/  IMAD R24, R3.reuse, R5, R24 ;  /* 0x0000000503187224 */ /* 0x040fe400078e0218 */
[--C-:B------:R-:W-:Y:S01]  /*10f0*/  @!P1 IMAD.IADD R16, R16, 0x1, -R3.reuse ;  /* 0x0000000110109824 */ /* 0x100fe200078e0a03 */
[C---:B------:R-:W-:Y:S01]  /*1100*/  ISETP.GT.U32.AND P3, PT, R3.reuse, R8, PT ;  /* 0x000000080300720c */ /* 0x040fe20003f64070 */
[----:B------:R-:W-:Y:S01]  /*1110*/  @!P6 IMAD.IADD R20, R20, 0x1, -R3 ;  /* 0x000000011414e824 */ /* 0x000fe200078e0a03 */
[----:B------:R-:W-:Y:S01]  /*1120*/  ISETP.GT.U32.AND P1, PT, R3, R22, PT ;  /* 0x000000160300720c */ /* 0x000fe20003f24070 */
[----:B------:R-:W-:-:S03]  /*1130*/  IMAD.HI.U32 R7, R6, R26, RZ ;  /* 0x0000001a06077227 */ /* 0x000fc600078e00ff */
[C---:B------:R-:W-:Y:S01]  /*1140*/  ISETP.GT.U32.AND P6, PT, R3.reuse, R20, PT ;  /* 0x000000140300720c */ /* 0x040fe20003fc4070 */
[----:B------:R-:W-:Y:S01]  /*1150*/  @!P5 IMAD.MOV R16, RZ, RZ, -R16 ;  /* 0x000000ffff10d224 */ /* 0x000fe200078e0a10 */
[----:B------:R-:W-:Y:S01]  /*1160*/  ISETP.GT.U32.AND P5, PT, R3, R24, PT ;  /* 0x000000180300720c */ /* 0x000fe20003fa4070 */
[----:B------:R-:W-:Y:S02]  /*1170*/  IMAD.MOV R7, RZ, RZ, -R7 ;  /* 0x000000ffff077224 */ /* 0x000fe400078e0a07 */
[----:B------:R-:W-:-:S04]  /*1180*/  IMAD.HI.U32 R5, R6, R30, RZ ;  /* 0x0000001e06057227 */ /* 0x000fc800078e00ff */
[C---:B------:R-:W-:Y:S02]  /*1190*/  IMAD R26, R3.reuse, R7, R26 ;  /* 0x00000007031a7224 */ /* 0x040fe400078e021a */
[----:B------:R-:W-:Y:S02]  /*11a0*/  IMAD.MOV R5, RZ, RZ, -R5 ;  /* 0x000000ffff057224 */ /* 0x000fe400078e0a05 */
[--C-:B------:R-:W-:Y:S01]  /*11b0*/  @!P3 IMAD.IADD R8, R8, 0x1, -R3.reuse ;  /* 0x000000010808b824 */ /* 0x100fe200078e0a03 */
[C---:B------:R-:W-:Y:S01]  /*11c0*/  ISETP.GT.U32.AND P3, PT, R3.reuse, R26, PT ;  /* 0x0000001a0300720c */ /* 0x040fe20003f64070 */
[C---:B------:R-:W-:Y:S02]  /*11d0*/  IMAD R30, R3.reuse, R5, R30 ;  /* 0x00000005031e7224 */ /* 0x040fe400078e021e */
[--C-:B------:R-:W-:Y:S02]  /*11e0*/  @!P6 IMAD.IADD R20, R20, 0x1, -R3.reuse ;  /* 0x000000011414e824 */ /* 0x100fe400078e0a03 */
[--C-:B------:R-:W-:Y:S01]  /*11f0*/  @!P5 IMAD.IADD R24, R24, 0x1, -R3.reuse ;  /* 0x000000011818d824 */ /* 0x100fe200078e0a03 */
[----:B------:R-:W-:Y:S01]  /*1200*/  ISETP.GT.U32.AND P6, PT, R3, R30, PT ;  /* 0x0000001e0300720c */ /* 0x000fe20003fc4070 */
[----:B------:R-:W-:-:S02]  /*1210*/  @!P1 IMAD.IADD R22, R22, 0x1, -R3 ;  /* 0x0000000116169824 */ /* 0x000fc400078e0a03 */
[----:B------:R-:W-:Y:S01]  /*1220*/  IMAD.MOV.U32 R18, RZ, RZ, R8 ;  /* 0x000000ffff127224 */ /* 0x000fe200078e0008 */
[C---:B------:R-:W-:Y:S01]  /*1230*/  ISETP.GT.U32.AND P5, PT, R3.reuse, R24, PT ;  /* 0x000000180300720c */ /* 0x040fe20003fa4070 */
[----:B------:R-:W-:Y:S01]  /*1240*/  IMAD.HI.U32 R5, R6, R9, RZ ;  /* 0x0000000906057227 */ /* 0x000fe200078e00ff */
[----:B------:R-:W-:-:S03]  /*1250*/  ISETP.GT.U32.AND P1, PT, R3, R22, PT ;  /* 0x000000160300720c */ /* 0x000fc60003f24070 */
[----:B------:R-:W-:Y:S01]  /*1260*/  @!P2 IMAD.MOV R18, RZ, RZ, -R18 ;  /* 0x000000ffff12a224 */ /* 0x000fe200078e0a12 */
[----:B------:R-:W-:Y:S01]  /*1270*/  ISETP.GE.AND P2, PT, R13, RZ, PT ;  /* 0x000000ff0d00720c */ /* 0x000fe20003f46270 */
[----:B------:R-:W-:Y:S01]  /*1280*/  IMAD.HI.U32 R7, R6, R32, RZ ;  /* 0x0000002006077227 */ /* 0x000fe200078e00ff */
[----:B------:R-:W-:-:S03]  /*1290*/  LOP3.LUT R13, R11, 0x40, RZ, 0xfc, !PT ;  /* 0x000000400b0d7812 */ /* 0x000fc600078efcff */
[----:B------:R-:W-:Y:S01]  /*12a0*/  IMAD.MOV R8, RZ, RZ, -R5 ;  /* 0x000000ffff087224 */ /* 0x000fe200078e0a05 */
[----:B------:R-:W-:Y:S01]  /*12b0*/  LOP3.LUT R5, R11, 0x38, RZ, 0xfc, !PT ;  /* 0x000000380b057812 */ /* 0x000fe200078efcff */
[----:B------:R-:W-:Y:S01]  /*12c0*/  @!P3 IMAD.IADD R26, R26, 0x1, -R3 ;  /* 0x000000011a1ab824 */ /* 0x000fe200078e0a03 */
[----:B------:R-:W-:Y:S01]  /*12d0*/  IABS R34, R13 ;  /* 0x0000000d00227213 */ /* 0x000fe20000000000 */
[----:B------:R-:W-:Y:S01]  /*12e0*/  IMAD.MOV R7, RZ, RZ, -R7 ;  /* 0x000000ffff077224 */ /* 0x000fe200078e0a07 */
[----:B------:R-:W-:Y:S01]  /*12f0*/  ISETP.GE.AND P3, PT, R17, RZ, PT ;  /* 0x000000ff1100720c */ /* 0x000fe20003f66270 */
[C---:B------:R-:W-:Y:S01]  /*1300*/  IMAD R8, R3.reuse, R8, R9 ;  /* 0x0000000803087224 */ /* 0x040fe200078e0209 */
[----:B------:R-:W-:Y:S01]  /*1310*/  IABS R9, R5 ;  /* 0x0000000500097213 */ /* 0x000fe20000000000 */
[--C-:B------:R-:W-:Y:S01]  /*1320*/  @!P6 IMAD.IADD R30, R30, 0x1, -R3.reuse ;  /* 0x000000011e1ee824 */ /* 0x100fe200078e0a03 */
[C---:B------:R-:W-:Y:S01]  /*1330*/  ISETP.GT.U32.AND P6, PT, R3.reuse, R26, PT ;  /* 0x0000001a0300720c */ /* 0x040fe20003fc4070 */
[----:B------:R-:W-:Y:S01]  /*1340*/  IMAD R32, R3, R7, R32 ;  /* 0x0000000703207224 */ /* 0x000fe200078e0220 */
[----:B------:R-:W-:Y:S01]  /*1350*/  LOP3.LUT R17, R11, 0x58, RZ, 0xfc, !PT ;  /* 0x000000580b117812 */ /* 0x000fe200078efcff */
[--C-:B------:R-:W-:Y:S01]  /*1360*/  @!P5 IMAD.IADD R24, R24, 0x1, -R3.reuse ;  /* 0x000000011818d824 */ /* 0x100fe200078e0a03 */
[----:B------:R-:W-:Y:S01]  /*1370*/  ISETP.GT.U32.AND P5, PT, R3, R8, PT ;  /* 0x000000080300720c */ /* 0x000fe20003fa4070 */
[----:B------:R-:W-:Y:S01]  /*1380*/  @!P1 IMAD.IADD R22, R22, 0x1, -R3 ;  /* 0x0000000116169824 */ /* 0x000fe200078e0a03 */
[----:B------:R-:W-:Y:S01]  /*1390*/  ISETP.GE.AND P1, PT, R15, RZ, PT ;  /* 0x000000ff0f00720c */ /* 0x000fe20003f26270 */
[----:B------:R-:W-:Y:S01]  /*13a0*/  @!P0 IMAD.MOV R20, RZ, RZ, -R20 ;  /* 0x000000ffff148224 */ /* 0x000fe200078e0a14 */
[C---:B------:R-:W-:Y:S01]  /*13b0*/  ISETP.GT.U32.AND P0, PT, R3.reuse, R30, PT ;  /* 0x0000001e0300720c */ /* 0x040fe20003f04070 */
[----:B------:R-:W-:Y:S01]  /*13c0*/  @!P2 IMAD.MOV R24, RZ, RZ, -R24 ;  /* 0x000000ffff18a224 */ /* 0x000fe200078e0a18 */
[----:B------:R-:W-:Y:S01]  /*13d0*/  ISETP.GT.U32.AND P2, PT, R3, R32, PT ;  /* 0x000000200300720c */ /* 0x000fe20003f44070 */
[----:B------:R-:W-:Y:S01]  /*13e0*/  IMAD.HI.U32 R7, R6, R34, RZ ;  /* 0x0000002206077227 */ /* 0x000fe200078e00ff */
[----:B------:R-:W-:-:S02]  /*13f0*/  LOP3.LUT R15, R11, 0x54, RZ, 0xfc, !PT ;  /* 0x000000540b0f7812 */ /* 0x000fc400078efcff */
[----:B------:R-:W-:Y:S01]  /*1400*/  IABS R62, R17 ;  /* 0x00000011003e7213 */ /* 0x000fe20000000000 */
[--C-:B------:R-:W-:Y:S01]  /*1410*/  @!P6 IMAD.IADD R26, R26, 0x1, -R3.reuse ;  /* 0x000000011a1ae824 */ /* 0x100fe200078e0a03 */
[----:B------:R-:W-:Y:S01]  /*1420*/  ISETP.GE.AND P6, PT, R21, RZ, PT ;  /* 0x000000ff1500720c */ /* 0x000fe20003fc6270 */
[--C-:B------:R-:W-:Y:S01]  /*1430*/  @!P5 IMAD.IADD R8, R8, 0x1, -R3.reuse ;  /* 0x000000010808d824 */ /* 0x100fe200078e0a03 */
[----:B------:R-:W-:Y:S01]  /*1440*/  IABS R60, R15 ;  /* 0x0000000f003c7213 */ /* 0x000fe20000000000 */
[----:B------:R-:W-:Y:S01]  /*1450*/  IMAD.MOV.U32 R28, RZ, RZ, R26 ;  /* 0x000000ffff1c7224 */ /* 0x000fe200078e001a */
[----:B------:R-:W-:Y:S01]  /*1460*/  ISETP.GE.AND P5, PT, R13, RZ, PT ;  /* 0x000000ff0d00720c */ /* 0x000fe20003fa6270 */
[--C-:B------:R-:W-:Y:S01]  /*1470*/  @!P0 IMAD.IADD R30, R30, 0x1, -R3.reuse ;  /* 0x000000011e1e8824 */ /* 0x100fe200078e0a03 */
[----:B------:R-:W-:Y:S01]  /*1480*/  ISETP.GE.AND P0, PT, R5, RZ, PT ;  /* 0x000000ff0500720c */ /* 0x000fe20003f06270 */
[----:B------:R-:W-:Y:S01]  /*1490*/  @!P2 IMAD.IADD R32, R32, 0x1, -R3 ;  /* 0x000000012020a824 */ /* 0x000fe200078e0a03 */
[----:B------:R-:W-:Y:S01]  /*14a0*/  LOP3.LUT R13, R11, 0x50, RZ, 0xfc, !PT ;  /* 0x000000500b0d7812 */ /* 0x000fe200078efcff */
[----:B------:R-:W-:Y:S01]  /*14b0*/  @!P1 IMAD.MOV R28, RZ, RZ, -R28 ;  /* 0x000000ffff1c9224 */ /* 0x000fe200078e0a1c */
[C---:B------:R-:W-:Y:S01]  /*14c0*/  ISETP.GT.U32.AND P1, PT, R3.reuse, R8, PT ;  /* 0x000000080300720c */ /* 0x040fe20003f24070 */
[----:B------:R-:W-:Y:S01]  /*14d0*/  IMAD.HI.U32 R5, R6, R9, RZ ;  /* 0x0000000906057227 */ /* 0x000fe200078e00ff */
[----:B------:R-:W-:-:S02]  /*14e0*/  ISETP.GT.U32.AND P2, PT, R3, R32, PT ;  /* 0x000000200300720c */ /* 0x000fc40003f44070 */
[----:B------:R-:W-:Y:S01]  /*14f0*/  IABS R48, R13 ;  /* 0x0000000d00307213 */ /* 0x000fe20000000000 */
[----:B------:R-:W-:Y:S01]  /*1500*/  IMAD.MOV R26, RZ, RZ, -R5 ;  /* 0x000000ffff1a7224 */ /* 0x000fe200078e0a05 */
[----:B------:R-:W-:Y:S01]  /*1510*/  LOP3.LUT R5, R11, 0x44, RZ, 0xfc, !PT ;  /* 0x000000440b057812 */ /* 0x000fe200078efcff */
[----:B------:R-:W-:Y:S02]  /*1520*/  IMAD.MOV R7, RZ, RZ, -R7 ;  /* 0x000000ffff077224 */ /* 0x000fe400078e0a07 */
[----:B------:R-:W-:Y:S01]  /*1530*/  IMAD R26, R3, R26, R9 ;  /* 0x0000001a031a7224 */ /* 0x000fe200078e0209 */
[----:B------:R-:W-:Y:S01]  /*1540*/  LOP3.LUT R9, R11, 0x4c, RZ, 0xfc, !PT ;  /* 0x0000004c0b097812 */ /* 0x000fe200078efcff */
[----:B------:R-:W-:Y:S01]  /*1550*/  IMAD R34, R3, R7, R34 ;  /* 0x0000000703227224 */ /* 0x000fe200078e0222 */
[----:B------:R-:W-:Y:S01]  /*1560*/  LOP3.LUT R7, R11, 0x48, RZ, 0xfc, !PT ;  /* 0x000000480b077812 */ /* 0x000fe200078efcff */
[--C-:B------:R-:W-:Y:S01]  /*1570*/  @!P1 IMAD.IADD R8, R8, 0x1, -R3.reuse ;  /* 0x0000000108089824 */ /* 0x100fe200078e0a03 */
[----:B------:R-:W-:Y:S01]  /*1580*/  ISETP.GT.U32.AND P1, PT, R3, R26, PT ;  /* 0x0000001a0300720c */ /* 0x000fe20003f24070 */
[----:B------:R-:W-:Y:S01]  /*1590*/  @!P2 IMAD.IADD R32, R32, 0x1, -R3 ;  /* 0x000000012020a824 */ /* 0x000fe200078e0a03 */
[----:B------:R-:W-:Y:S01]  /*15a0*/  ISETP.GE.AND P2, PT, R7, RZ, PT ;  /* 0x000000ff0700720c */ /* 0x000fe20003f46270 */
[----:B------:R-:W-:Y:S01]  /*15b0*/  IMAD.MOV.U32 R36, RZ, RZ, R30 ;  /* 0x000000ffff247224 */ /* 0x000fe200078e001e */
[----:B------:R-:W-:Y:S01]  /*15c0*/  IABS R30, R5 ;  /* 0x00000005001e7213 */ /* 0x000fe20000000000 */
[----:B------:R-:W-:Y:S01]  /*15d0*/  IMAD.MOV.U32 R44, RZ, RZ, R32 ;  /* 0x000000ffff2c7224 */ /* 0x000fe200078e0020 */
[----:B------:R-:W-:Y:S01]  /*15e0*/  IABS R7, R7 ;  /* 0x0000000700077213 */ /* 0x000fe20000000000 */
[----:B------:R-:W-:Y:S01]  /*15f0*/  @!P3 IMAD.MOV R36, RZ, RZ, -R36 ;  /* 0x000000ffff24b224 */ /* 0x000fe200078e0a24 */
[----:B------:R-:W-:Y:S01]  /*1600*/  ISETP.GE.AND P3, PT, R5, RZ, PT ;  /* 0x000000ff0500720c */ /* 0x000fe20003f66270 */
[----:B------:R-:W-:Y:S01]  /*1610*/  @!P6 IMAD.MOV R44, RZ, RZ, -R44 ;  /* 0x000000ffff2ce224 */ /* 0x000fe200078e0a2c */
[----:B------:R-:W-:Y:S01]  /*1620*/  ISETP.GT.U32.AND P6, PT, R3, R34, PT ;  /* 0x000000220300720c */ /* 0x000fe20003fc4070 */
[----:B------:R-:W-:Y:S01]  /*1630*/  IMAD.HI.U32 R5, R6, R30, RZ ;  /* 0x0000001e06057227 */ /* 0x000fe200078e00ff */
[----:B------:R-:W-:-:S03]  /*1640*/  IABS R40, R9 ;  /* 0x0000000900287213 */ /* 0x000fc60000000000 */
[----:B------:R-:W-:Y:S02]  /*1650*/  @!P1 IMAD.IADD R26, R26, 0x1, -R3 ;  /* 0x000000011a1a9824 */ /* 0x000fe400078e0a03 */
[----:B------:R-:W-:Y:S02]  /*1660*/  IMAD.MOV.U32 R32, RZ, RZ, R7 ;  /* 0x000000ffff207224 */ /* 0x000fe400078e0007 */
[----:B------:R-:W-:Y:S01]  /*1670*/  IMAD.MOV R5, RZ, RZ, -R5 ;  /* 0x000000ffff057224 */ /* 0x000fe200078e0a05 */
[----:B------:R-:W-:Y:S01]  /*1680*/  ISETP.GT.U32.AND P1, PT, R3, R26, PT ;  /* 0x0000001a0300720c */ /* 0x000fe20003f24070 */
[----:B------:R-:W-:-:S04]  /*1690*/  IMAD.HI.U32 R7, R6, R32, RZ ;  /* 0x0000002006077227 */ /* 0x000fc800078e00ff */
[----:B------:R-:W-:Y:S02]  /*16a0*/  @!P6 IMAD.IADD R34, R34, 0x1, -R3 ;  /* 0x000000012222e824 */ /* 0x000fe400078e0a03 */
[C---:B------:R-:W-:Y:S02]  /*16b0*/  IMAD R30, R3.reuse, R5, R30 ;  /* 0x00000005031e7224 */ /* 0x040fe400078e021e */
[----:B------:R-:W-:Y:S01]  /*16c0*/  IMAD.MOV R7, RZ, RZ, -R7 ;  /* 0x000000ffff077224 */ /* 0x000fe200078e0a07 */
[----:B------:R-:W-:Y:S01]  /*16d0*/  ISETP.GT.U32.AND P6, PT, R3, R34, PT ;  /* 0x000000220300720c */ /* 0x000fe20003fc4070 */
[----:B------:R-:W-:-:S04]  /*16e0*/  IMAD.HI.U32 R5, R6, R40, RZ ;  /* 0x0000002806057227 */ /* 0x000fc800078e00ff */
[----:B------:R-:W-:Y:S01]  /*16f0*/  @!P1 IMAD.IADD R26, R26, 0x1, -R3 ;  /* 0x000000011a1a9824 */ /* 0x000fe200078e0a03 */
[C---:B------:R-:W-:Y:S01]  /*1700*/  ISETP.GT.U32.AND P1, PT, R3.reuse, R30, PT ;  /* 0x0000001e0300720c */ /* 0x040fe20003f24070 */
[----:B------:R-:W-:Y:S02]  /*1710*/  IMAD.MOV.U32 R38, RZ, RZ, R8 ;  /* 0x000000ffff267224 */ /* 0x000fe400078e0008 */
[C---:B------:R-:W-:Y:S02]  /*1720*/  IMAD R32, R3.reuse, R7, R32 ;  /* 0x0000000703207224 */ /* 0x040fe400078e0220 */
[----:B------:R-:W-:Y:S02]  /*1730*/  IMAD.MOV R8, RZ, RZ, -R5 ;  /* 0x000000ffff087224 */ /* 0x000fe400078e0a05 */
[----:B------:R-:W-:Y:S02]  /*1740*/  IMAD.MOV.U32 R46, RZ, RZ, R26 ;  /* 0x000000ffff2e7224 */ /* 0x000fe400078e001a */
[----:B------:R-:W-:-:S02]  /*1750*/  IMAD R40, R3, R8, R40 ;  /* 0x0000000803287224 */ /* 0x000fc400078e0228 */
[----:B------:R-:W-:Y:S01]  /*1760*/  @!P0 IMAD.MOV R46, RZ, RZ, -R46 ;  /* 0x000000ffff2e8224 */ /* 0x000fe200078e0a2e */
[C---:B------:R-:W-:Y:S01]  /*1770*/  ISETP.GT.U32.AND P0, PT, R3.reuse, R32, PT ;  /* 0x000000200300720c */ /* 0x040fe20003f04070 */
[----:B------:R-:W-:Y:S01]  /*1780*/  @!P6 IMAD.IADD R34, R34, 0x1, -R3 ;  /* 0x000000012222e824 */ /* 0x000fe200078e0a03 */
[----:B------:R-:W-:Y:S01]  /*1790*/  ISETP.GT.U32.AND P6, PT, R3, R40, PT ;  /* 0x000000280300720c */ /* 0x000fe20003fc4070 */
[----:B------:R-:W-:-:S04]  /*17a0*/  IMAD.HI.U32 R5, R6, R60, RZ ;  /* 0x0000003c06057227 */ /* 0x000fc800078e00ff */
[----:B------:R-:W-:Y:S02]  /*17b0*/  IMAD.MOV R5, RZ, RZ, -R5 ;  /* 0x000000ffff057224 */ /* 0x000fe400078e0a05 */
[--C-:B------:R-:W-:Y:S02]  /*17c0*/  @!P1 IMAD.IADD R30, R30, 0x1, -R3.reuse ;  /* 0x000000011e1e9824 */ /* 0x100fe400078e0a03 */
[C---:B------:R-:W-:Y:S02]  /*17d0*/  IMAD R60, R3.reuse, R5, R60 ;  /* 0x00000005033c7224 */ /* 0x040fe400078e023c */
[--C-:B------:R-:W-:Y:S01]  /*17e0*/  @!P0 IMAD.IADD R32, R32, 0x1, -R3.reuse ;  /* 0x0000000120208824 */ /* 0x100fe200078e0a03 */
[C---:B------:R-:W-:Y:S01]  /*17f0*/  ISETP.GT.U32.AND P1, PT, R3.reuse, R30, PT ;  /* 0x0000001e0300720c */ /* 0x040fe20003f24070 */
[----:B------:R-:W-:Y:S02]  /*1800*/  @!P6 IMAD.IADD R40, R40, 0x1, -R3 ;  /* 0x000000012828e824 */ /* 0x000fe400078e0a03 */
[----:B------:R-:W-:Y:S01]  /*1810*/  IMAD.HI.U32 R5, R6, R62, RZ ;  /* 0x0000003e06057227 */ /* 0x000fe200078e00ff */
[----:B------:R-:W-:-:S02]  /*1820*/  ISETP.GT.U32.AND P0, PT, R3, R32, PT ;  /* 0x000000200300720c */ /* 0x000fc40003f04070 */
[----:B------:R-:W-:Y:S01]  /*1830*/  ISETP.GT.U32.AND P6, PT, R3, R40, PT ;  /* 0x000000280300720c */ /* 0x000fe20003fc4070 */
[----:B------:R-:W-:Y:S02]  /*1840*/  IMAD.MOV R5, RZ, RZ, -R5 ;  /* 0x000000ffff057224 */ /* 0x000fe400078e0a05 */
[----:B------:R-:W-:-:S04]  /*1850*/  IMAD.HI.U32 R7, R6, R48, RZ ;  /* 0x0000003006077227 */ /* 0x000fc800078e00ff */
[C---:B------:R-:W-:Y:S02]  /*1860*/  IMAD R62, R3.reuse, R5, R62 ;  /* 0x00000005033e7224 */ /* 0x040fe400078e023e */
[----:B------:R-:W-:Y:S02]  /*1870*/  IMAD.MOV R7, RZ, RZ, -R7 ;  /* 0x000000ffff077224 */ /* 0x000fe400078e0a07 */
[--C-:B------:R-:W-:Y:S01]  /*1880*/  @!P0 IMAD.IADD R32, R32, 0x1, -R3.reuse ;  /* 0x0000000120208824 */ /* 0x100fe200078e0a03 */
[C---:B------:R-:W-:Y:S01]  /*1890*/  ISETP.GT.U32.AND P0, PT, R3.reuse, R60, PT ;  /* 0x0000003c0300720c */ /* 0x040fe20003f04070 */
[--C-:B------:R-:W-:Y:S01]  /*18a0*/  @!P6 IMAD.IADD R40, R40, 0x1, -R3.reuse ;  /* 0x000000012828e824 */ /* 0x100fe200078e0a03 */
[C---:B------:R-:W-:Y:S01]  /*18b0*/  ISETP.GT.U32.AND P6, PT, R3.reuse, R62, PT ;  /* 0x0000003e0300720c */ /* 0x040fe20003fc4070 */
[----:B------:R-:W-:Y:S02]  /*18c0*/  IMAD R48, R3, R7, R48 ;  /* 0x0000000703307224 */ /* 0x000fe400078e0230 */
[----:B------:R-:W-:-:S02]  /*18d0*/  @!P1 IMAD.IADD R30, R30, 0x1, -R3 ;  /* 0x000000011e1e9824 */ /* 0x000fc400078e0a03 */
[----:B------:R-:W-:Y:S01]  /*18e0*/  IMAD.HI.U32 R7, R6, R68, RZ ;  /* 0x0000004406077227 */ /* 0x000fe200078e00ff */
[----:B------:R-:W-:-:S03]  /*18f0*/  ISETP.GT.U32.AND P1, PT, R3, R48, PT ;  /* 0x000000300300720c */ /* 0x000fc60003f24070 */
[----:B------:R-:W-:Y:S02]  /*1900*/  IMAD.MOV R7, RZ, RZ, -R7 ;  /* 0x000000ffff077224 */ /* 0x000fe400078e0a07 */
[--C-:B------:R-:W-:Y:S02]  /*1910*/  @!P0 IMAD.IADD R60, R60, 0x1, -R3.reuse ;  /* 0x000000013c3c8824 */ /* 0x100fe400078e0a03 */
[--C-:B------:R-:W-:Y:S02]  /*1920*/  @!P6 IMAD.IADD R62, R62, 0x1, -R3.reuse ;  /* 0x000000013e3ee824 */ /* 0x100fe400078e0a03 */
[----:B------:R-:W-:Y:S01]  /*1930*/  @!P4 IMAD.MOV R22, RZ, RZ, -R22 ;  /* 0x000000ffff16c224 */ /* 0x000fe200078e0a16 */
[C---:B------:R-:W-:Y:S01]  /*1940*/  ISETP.GT.U32.AND P6, PT, R3.reuse, R60, PT ;  /* 0x0000003c0300720c */ /* 0x040fe20003fc4070 */
[----:B------:R-:W-:Y:S01]  /*1950*/  IMAD R68, R3, R7, R68 ;  /* 0x0000000703447224 */ /* 0x000fe200078e0244 */
[----:B------:R-:W-:Y:S01]  /*1960*/  ISETP.GE.AND P4, PT, R19, RZ, PT ;  /* 0x000000ff1300720c */ /* 0x000fe20003f86270 */
[----:B------:R-:W-:Y:S01]  /*1970*/  @!P1 IMAD.IADD R48, R48, 0x1, -R3 ;  /* 0x0000000130309824 */ /* 0x000fe200078e0a03 */
[----:B------:R-:W-:Y:S01]  /*1980*/  ISETP.GE.AND P1, PT, R13, RZ, PT ;  /* 0x000000ff0d00720c */ /* 0x000fe20003f26270 */
[----:B------:R-:W-:-:S02]  /*1990*/  IMAD.MOV.U32 R50, RZ, RZ, R34 ;  /* 0x000000ffff327224 */ /* 0x000fc400078e0022 */
[----:B------:R-:W-:Y:S01]  /*19a0*/  IMAD.HI.U32 R5, R6, R64, RZ ;  /* 0x0000004006057227 */ /* 0x000fe200078e00ff */
[----:B------:R-:W-:-:S03]  /*19b0*/  ISETP.GT.U32.AND P0, PT, R3, R48, PT ;  /* 0x000000300300720c */ /* 0x000fc60003f04070 */
[----:B------:R-:W-:Y:S01]  /*19c0*/  @!P5 IMAD.MOV R50, RZ, RZ, -R50 ;  /* 0x000000ffff32d224 */ /* 0x000fe200078e0a32 */
[C---:B------:R-:W-:Y:S01]  /*19d0*/  ISETP.GT.U32.AND P5, PT, R3.reuse, R62, PT ;  /* 0x0000003e0300720c */ /* 0x040fe20003fa4070 */
[----:B------:R-:W-:Y:S01]  /*19e0*/  @!P6 IMAD.IADD R60, R60, 0x1, -R3 ;  /* 0x000000013c3ce824 */ /* 0x000fe200078e0a03 */
[----:B------:R-:W-:Y:S01]  /*19f0*/  ISETP.GT.U32.AND P6, PT, R3, R68, PT ;  /* 0x000000440300720c */ /* 0x000fe20003fc4070 */
[----:B------:R-:W-:-:S04]  /*1a00*/  IMAD.HI.U32 R8, R6, R70, RZ ;  /* 0x0000004606087227 */ /* 0x000fc800078e00ff */
[----:B------:R-:W-:-:S04]  /*1a10*/  IMAD.HI.U32 R7, R6, R72, RZ ;  /* 0x0000004806077227 */ /* 0x000fc800078e00ff */
[----:B------:R-:W-:Y:S02]  /*1a20*/  IMAD.MOV R5, RZ, RZ, -R5 ;  /* 0x000000ffff057224 */ /* 0x000fe400078e0a05 */
[----:B------:R-:W-:Y:S02]  /*1a30*/  IMAD.MOV R8, RZ, RZ, -R8 ;  /* 0x000000ffff087224 */ /* 0x000fe400078e0a08 */
[----:B------:R-:W-:Y:S02]  /*1a40*/  IMAD.MOV R13, RZ, RZ, -R7 ;  /* 0x000000ffff0d7224 */ /* 0x000fe400078e0a07 */
[----:B------:R-:W-:Y:S01]  /*1a50*/  @!P4 IMAD.MOV R38, RZ, RZ, -R38 ;  /* 0x000000ffff26c224 */ /* 0x000fe200078e0a26 */
[----:B------:R-:W-:Y:S01]  /*1a60*/  ISETP.GE.AND P4, PT, R9, RZ, PT ;  /* 0x000000ff0900720c */ /* 0x000fe20003f86270 */
[C---:B------:R-:W-:Y:S01]  /*1a70*/  IMAD R64, R3.reuse, R5, R64 ;  /* 0x0000000503407224 */ /* 0x040fe200078e0240 */
[----:B------:R-:W-:Y:S01]  /*1a80*/  IABS R9, R11 ;  /* 0x0000000b00097213 */ /* 0x000fe20000000000 */
[----:B------:R-:W-:-:S02]  /*1a90*/  IMAD R70, R3, R8, R70 ;  /* 0x0000000803467224 */ /* 0x000fc400078e0246 */
[C---:B------:R-:W-:Y:S02]  /*1aa0*/  IMAD R72, R3.reuse, R13, R72 ;  /* 0x0000000d03487224 */ /* 0x040fe400078e0248 */
[--C-:B------:R-:W-:Y:S01]  /*1ab0*/  @!P0 IMAD.IADD R48, R48, 0x1, -R3.reuse ;  /* 0x0000000130308824 */ /* 0x100fe200078e0a03 */
[C---:B------:R-:W-:Y:S01]  /*1ac0*/  ISETP.GT.U32.AND P0, PT, R3.reuse, R64, PT ;  /* 0x000000400300720c */ /* 0x040fe20003f04070 */
[--C-:B------:R-:W-:Y:S01]  /*1ad0*/  @!P5 IMAD.IADD R62, R62, 0x1, -R3.reuse ;  /* 0x000000013e3ed824 */ /* 0x100fe200078e0a03 */
[C---:B------:R-:W-:Y:S01]  /*1ae0*/  ISETP.GT.U32.AND P5, PT, R3.reuse, R70, PT ;  /* 0x000000460300720c */ /* 0x040fe20003fa4070 */
[----:B------:R-:W-:Y:S01]  /*1af0*/  @!P6 IMAD.IADD R68, R68, 0x1, -R3 ;  /* 0x000000014444e824 */ /* 0x000fe200078e0a03 */
[----:B------:R-:W-:Y:S01]  /*1b00*/  ISETP.GT.U32.AND P6, PT, R3, R72, PT ;  /* 0x000000480300720c */ /* 0x000fe20003fc4070 */
[----:B------:R-:W-:-:S04]  /*1b10*/  IMAD.HI.U32 R5, R6, R9, RZ ;  /* 0x0000000906057227 */ /* 0x000fc800078e00ff */
[----:B------:R-:W-:-:S04]  /*1b20*/  IMAD.HI.U32 R7, R6, R74, RZ ;  /* 0x0000004a06077227 */ /* 0x000fc800078e00ff */
[----:B------:R-:W-:Y:S02]  /*1b30*/  IMAD.MOV R26, RZ, RZ, -R5 ;  /* 0x000000ffff1a7224 */ /* 0x000fe400078e0a05 */
[----:B------:R-:W-:Y:S02]  /*1b40*/  IMAD.MOV R7, RZ, RZ, -R7 ;  /* 0x000000ffff077224 */ /* 0x000fe400078e0a07 */
[----:B------:R-:W-:Y:S02]  /*1b50*/  VIADD R5, R0, UR8 ;  /* 0x0000000800057c36 */ /* 0x000fe40008000000 */
[----:B------:R-:W-:Y:S02]  /*1b60*/  IMAD R74, R3, R7, R74 ;  /* 0x00000007034a7224 */ /* 0x000fe400078e024a */
[C---:B------:R-:W-:Y:S02]  /*1b70*/  VIADD R25, R5.reuse, 0x1c ;  /* 0x0000001c05197836 */ /* 0x040fe40000000000 */
[----:B------:R-:W-:-:S02]  /*1b80*/  VIADD R27, R5, 0x3c ;  /* 0x0000003c051b7836 */ /* 0x000fc40000000000 */
[----:B------:R-:W-:Y:S02]  /*1b90*/  VIADD R29, R5, 0x5c ;  /* 0x0000005c051d7836 */ /* 0x000fe40000000000 */
[--C-:B------:R-:W-:Y:S01]  /*1ba0*/  @!P0 IMAD.IADD R64, R64, 0x1, -R3.reuse ;  /* 0x0000000140408824 */ /* 0x100fe200078e0a03 */
[----:B------:R-:W-:Y:S01]  /*1bb0*/  ISETP.GE.AND P0, PT, R15, RZ, PT ;  /* 0x000000ff0f00720c */ /* 0x000fe20003f06270 */
[--C-:B------:R-:W-:Y:S01]  /*1bc0*/  @!P5 IMAD.IADD R70, R70, 0x1, -R3.reuse ;  /* 0x000000014646d824 */ /* 0x100fe200078e0a03 */
[----:B------:R-:W-:Y:S01]  /*1bd0*/  ISETP.GE.AND P5, PT, R17, RZ, PT ;  /* 0x000000ff1100720c */ /* 0x000fe20003fa6270 */
[----:B------:R-:W-:Y:S01]  /*1be0*/  @!P6 IMAD.IADD R72, R72, 0x1, -R3 ;  /* 0x000000014848e824 */ /* 0x000fe200078e0a03 */
[----:B------:R-:W-:Y:S01]  /*1bf0*/  ISETP.GT.U32.AND P6, PT, R3, R74, PT ;  /* 0x0000004a0300720c */ /* 0x000fe20003fc4070 */
[----:B------:R-:W-:Y:S01]  /*1c00*/  IMAD.HI.U32 R8, R6, R76, RZ ;  /* 0x0000004c06087227 */ /* 0x000fe200078e00ff */
[----:B------:R-:W-:Y:S02]  /*1c10*/  IABS R15, R25 ;  /* 0x00000019000f7213 */ /* 0x000fe40000000000 */
[----:B------:R-:W-:Y:S01]  /*1c20*/  IABS R17, R27 ;  /* 0x0000001b00117213 */ /* 0x000fe20000000000 */
[----:B------:R-:W-:Y:S01]  /*1c30*/  VIADD R23, R5, 0x7c ;  /* 0x0000007c05177836 */ /* 0x000fe20000000000 */
[----:B------:R-:W-:Y:S01]  /*1c40*/  IABS R19, R29 ;  /* 0x0000001d00137213 */ /* 0x000fe20000000000 */
[----:B------:R-:W-:-:S02]  /*1c50*/  IMAD.MOV R13, RZ, RZ, -R8 ;  /* 0x000000ffff0d7224 */ /* 0x000fc400078e0a08 */
[----:B------:R-:W-:Y:S01]  /*1c60*/  IMAD.HI.U32 R5, R6, R15, RZ ;  /* 0x0000000f06057227 */ /* 0x000fe200078e00ff */
[----:B------:R-:W-:-:S03]  /*1c70*/  IABS R21, R23 ;  /* 0x0000001700157213 */ /* 0x000fc60000000000 */
[----:B------:R-:W-:Y:S02]  /*1c80*/  IMAD R8, R3, R26, R9 ;  /* 0x0000001a03087224 */ /* 0x000fe400078e0209 */
[----:B------:R-:W-:-:S04]  /*1c90*/  IMAD.HI.U32 R7, R6, R17, RZ ;  /* 0x0000001106077227 */ /* 0x000fc800078e00ff */
[----:B------:R-:W-:-:S04]  /*1ca0*/  IMAD.HI.U32 R9, R6, R19, RZ ;  /* 0x0000001306097227 */ /* 0x000fc800078e00ff */
[----:B------:R-:W-:Y:S02]  /*1cb0*/  IMAD.MOV.U32 R56, RZ, RZ, R40 ;  /* 0x000000ffff387224 */ /* 0x000fe400078e0028 */
[----:B------:R-:W-:Y:S02]  /*1cc0*/  IMAD.MOV.U32 R54, RZ, RZ, R32 ;  /* 0x000000ffff367224 */ /* 0x000fe400078e0020 */
[----:B------:R-:W-:Y:S02]  /*1cd0*/  IMAD.MOV R26, RZ, RZ, -R5 ;  /* 0x000000ffff1a7224 */ /* 0x000fe400078e0a05 */
[----:B------:R-:W-:Y:S02]  /*1ce0*/  IMAD.MOV R34, RZ, RZ, -R7 ;  /* 0x000000ffff227224 */ /* 0x000fe400078e0a07 */
[----:B------:R-:W-:Y:S02]  /*1cf0*/  IMAD R76, R3, R13, R76 ;  /* 0x0000000d034c7224 */ /* 0x000fe400078e024c */
[----:B------:R-:W-:-:S02]  /*1d00*/  IMAD.MOV R52, RZ, RZ, -R9 ;  /* 0x000000ffff347224 */ /* 0x000fc400078e0a09 */
[----:B------:R-:W-:Y:S01]  /*1d10*/  @!P4 IMAD.MOV R56, RZ, RZ, -R56 ;  /* 0x000000ffff38c224 */ /* 0x000fe200078e0a38 */
[----:B------:R-:W-:Y:S01]  /*1d20*/  ISETP.GT.U32.AND P4, PT, R3, R70, PT ;  /* 0x000000460300720c */ /* 0x000fe20003f84070 */
[----:B------:R-:W-:-:S04]  /*1d30*/  IMAD.HI.U32 R13, R6, R78, RZ ;  /* 0x0000004e060d7227 */ /* 0x000fc800078e00ff */
[----:B------:R-:W-:-:S04]  /*1d40*/  IMAD.HI.U32 R5, R6, R21, RZ ;  /* 0x0000001506057227 */ /* 0x000fc800078e00ff */
[----:B------:R-:W-:Y:S01]  /*1d50*/  @!P2 IMAD.MOV R54, RZ, RZ, -R54 ;  /* 0x000000ffff36a224 */ /* 0x000fe200078e0a36 */
[C---:B------:R-:W-:Y:S01]  /*1d60*/  ISETP.GT.U32.AND P2, PT, R3.reuse, R68, PT ;  /* 0x000000440300720c */ /* 0x040fe20003f44070 */
[----:B------:R-:W-:Y:S01]  /*1d70*/  @!P6 IMAD.IADD R74, R74, 0x1, -R3 ;  /* 0x000000014a4ae824 */ /* 0x000fe200078e0a03 */
[C---:B------:R-:W-:Y:S01]  /*1d80*/  ISETP.GT.U32.AND P6, PT, R3.reuse, R8, PT ;  /* 0x000000080300720c */ /* 0x040fe20003fc4070 */
[C---:B------:R-:W-:Y:S02]  /*1d90*/  IMAD R6, R3.reuse, R26, R15 ;  /* 0x0000001a03067224 */ /* 0x040fe400078e020f */
[C---:B------:R-:W-:Y:S02]  /*1da0*/  IMAD R26, R3.reuse, R34, R17 ;  /* 0x00000022031a7224 */ /* 0x040fe400078e0211 */
[----:B------:R-:W-:Y:S02]  /*1db0*/  IMAD R34, R3, R52, R19 ;  /* 0x0000003403227224 */ /* 0x000fe400078e0213 */
[----:B------:R-:W-:-:S02]  /*1dc0*/  IMAD.MOV.U32 R52, RZ, RZ, R30 ;  /* 0x000000ffff347224 */ /* 0x000fc400078e001e */
[----:B------:R-:W-:Y:S02]  /*1dd0*/  IMAD.MOV.U32 R58, RZ, RZ, R48 ;  /* 0x000000ffff3a7224 */ /* 0x000fe400078e0030 */
[----:B------:R-:W-:Y:S01]  /*1de0*/  @!P3 IMAD.MOV R52, RZ, RZ, -R52 ;  /* 0x000000ffff34b224 */ /* 0x000fe200078e0a34 */
[C---:B------:R-:W-:Y:S01]  /*1df0*/  ISETP.GT.U32.AND P3, PT, R3.reuse, R64, PT ;  /* 0x000000400300720c */ /* 0x040fe20003f64070 */
[----:B------:R-:W-:Y:S01]  /*1e00*/  @!P4 IMAD.IADD R70, R70, 0x1, -R3 ;  /* 0x000000014646c824 */ /* 0x000fe200078e0a03 */
[C---:B------:R-:W-:Y:S01]  /*1e10*/  ISETP.GT.U32.AND P4, PT, R3.reuse, R26, PT ;  /* 0x0000001a0300720c */ /* 0x040fe20003f84070 */
[----:B------:R-:W-:Y:S02]  /*1e20*/  IMAD.MOV R13, RZ, RZ, -R13 ;  /* 0x000000ffff0d7224 */ /* 0x000fe400078e0a0d */
[--C-:B------:R-:W-:Y:S01]  /*1e30*/  @!P2 IMAD.IADD R68, R68, 0x1, -R3.reuse ;  /* 0x000000014444a824 */ /* 0x100fe200078e0a03 */
[----:B------:R-:W-:Y:S01]  /*1e40*/  ISETP.GT.U32.AND P2, PT, R3, R6, PT ;  /* 0x000000060300720c */ /* 0x000fe20003f44070 */
[----:B------:R-:W-:-:S02]  /*1e50*/  @!P6 IMAD.IADD R8, R8, 0x1, -R3 ;  /* 0x000000010808e824 */ /* 0x000fc400078e0a03 */
[----:B------:R-:W-:Y:S01]  /*1e60*/  @!P1 IMAD.MOV R58, RZ, RZ, -R58 ;  /* 0x000000ffff3a9224 */ /* 0x000fe200078e0a3a */
[C---:B------:R-:W-:Y:S01]  /*1e70*/  ISETP.GT.U32.AND P1, PT, R3.reuse, R72, PT ;  /* 0x000000480300720c */ /* 0x040fe20003f24070 */
[C---:B------:R-:W-:Y:S01]  /*1e80*/  IMAD R78, R3.reuse, R13, R78 ;  /* 0x0000000d034e7224 */ /* 0x040fe200078e024e */
[C---:B------:R-:W-:Y:S01]  /*1e90*/  ISETP.GT.U32.AND P6, PT, R3.reuse, R8, PT ;  /* 0x000000080300720c */ /* 0x040fe20003fc4070 */
[----:B------:R-:W-:Y:S01]  /*1ea0*/  @!P5 IMAD.MOV R62, RZ, RZ, -R62 ;  /* 0x000000ffff3ed224 */ /* 0x000fe200078e0a3e */
[C---:B------:R-:W-:Y:S01]  /*1eb0*/  ISETP.GT.U32.AND P5, PT, R3.reuse, R76, PT ;  /* 0x0000004c0300720c */ /* 0x040fe20003fa4070 */
[----:B------:R-:W-:Y:S01]  /*1ec0*/  @!P3 IMAD.IADD R64, R64, 0x1, -R3 ;  /* 0x000000014040b824 */ /* 0x000fe200078e0a03 */
[----:B------:R-:W-:Y:S01]  /*1ed0*/  ISETP.GT.U32.AND P3, PT, R3, R78, PT ;  /* 0x0000004e0300720c */ /* 0x000fe20003f64070 */
[----:B------:R-:W-:Y:S02]  /*1ee0*/  IMAD.MOV R30, RZ, RZ, -R5 ;  /* 0x000000ffff1e7224 */ /* 0x000fe400078e0a05 */
[--C-:B------:R-:W-:Y:S01]  /*1ef0*/  @!P4 IMAD.IADD R26, R26, 0x1, -R3.reuse ;  /* 0x000000011a1ac824 */ /* 0x100fe200078e0a03 */
[----:B------:R-:W-:Y:S01]  /*1f00*/  ISETP.GE.AND P4, PT, R37, RZ, PT ;  /* 0x000000ff2500720c */ /* 0x000fe20003f86270 */
[----:B------:R-:W-:Y:S01]  /*1f10*/  @!P2 IMAD.IADD R6, R6, 0x1, -R3 ;  /* 0x000000010606a824 */ /* 0x000fe200078e0a03 */
[----:B------:R-:W-:Y:S01]  /*1f20*/  ISETP.GE.AND P2, PT, R35, RZ, PT ;  /* 0x000000ff2300720c */ /* 0x000fe20003f46270 */
[C---:B------:R-:W-:Y:S01]  /*1f30*/  IMAD R30, R3.reuse, R30, R21 ;  /* 0x0000001e031e7224 */ /* 0x040fe200078e0215 */
[----:B------:R-:W1:Y:S01]  /*1f40*/  LDC R5, c[0x0][0x3a0] ;  /* 0x0000e800ff057b82 */ /* 0x000e620000000800 */
[--C-:B------:R-:W-:Y:S01]  /*1f50*/  @!P1 IMAD.IADD R72, R72, 0x1, -R3.reuse ;  /* 0x0000000148489824 */ /* 0x100fe200078e0a03 */
[C---:B------:R-:W-:Y:S01]  /*1f60*/  ISETP.GT.U32.AND P1, PT, R3.reuse, R34, PT ;  /* 0x000000220300720c */ /* 0x040fe20003f24070 */
[----:B------:R-:W-:Y:S01]  /*1f70*/  @!P0 IMAD.MOV R60, RZ, RZ, -R60 ;  /* 0x000000ffff3c8224 */ /* 0x000fe200078e0a3c */
[C---:B------:R-:W-:Y:S01]  /*1f80*/  ISETP.GT.U32.AND P0, PT, R3.reuse, R74, PT ;  /* 0x0000004a0300720c */ /* 0x040fe20003f04070 */
[--C-:B------:R-:W-:Y:S01]  /*1f90*/  @!P5 IMAD.IADD R76, R76, 0x1, -R3.reuse ;  /* 0x000000014c4cd824 */ /* 0x100fe200078e0a03 */
[----:B------:R-:W-:Y:S01]  /*1fa0*/  ISETP.GT.U32.AND P5, PT, R3, R30, PT ;  /* 0x0000001e0300720c */ /* 0x000fe20003fa4070 */
[--C-:B------:R-:W-:Y:S01]  /*1fb0*/  @!P6 IMAD.IADD R8, R8, 0x1, -R3.reuse ;  /* 0x000000010808e824 */ /* 0x100fe200078e0a03 */
[----:B------:R-:W-:Y:S01]  /*1fc0*/  ISETP.GE.AND P6, PT, R31, RZ, PT ;  /* 0x000000ff1f00720c */ /* 0x000fe20003fc6270 */
[--C-:B------:R-:W-:Y:S01]  /*1fd0*/  @!P3 IMAD.IADD R78, R78, 0x1, -R3.reuse ;  /* 0x000000014e4eb824 */ /* 0x100fe200078e0a03 */
[----:B------:R-:W-:Y:S01]  /*1fe0*/  ISETP.GE.AND P3, PT, R33, RZ, PT ;  /* 0x000000ff2100720c */ /* 0x000fe20003f66270 */
[----:B------:R-:W-:Y:S01]  /*1ff0*/  @!P4 IMAD.MOV R72, RZ, RZ, -R72 ;  /* 0x000000ffff48c224 */ /* 0x000fe200078e0a48 */
[C---:B------:R-:W-:Y:S01]  /*2000*/  ISETP.GT.U32.AND P4, PT, R3.reuse, R26, PT ;  /* 0x0000001a0300720c */ /* 0x040fe20003f84070 */
[----:B------:R-:W-:Y:S01]  /*2010*/  @!P2 IMAD.MOV R70, RZ, RZ, -R70 ;  /* 0x000000ffff46a224 */ /* 0x000fe200078e0a46 */
[----:B------:R-:W-:Y:S01]  /*2020*/  ISETP.GT.U32.AND P2, PT, R3, R6, PT ;  /* 0x000000060300720c */ /* 0x000fe20003f44070 */
[----:B------:R-:W-:Y:S01]  /*2030*/  @!P1 IMAD.IADD R34, R34, 0x1, -R3 ;  /* 0x0000000122229824 */ /* 0x000fe200078e0a03 */
[----:B------:R-:W-:Y:S01]  /*2040*/  ISETP.GE.AND P1, PT, R39, RZ, PT ;  /* 0x000000ff2700720c */ /* 0x000fe20003f26270 */
[----:B------:R-:W-:-:S02]  /*2050*/  IMAD.MOV.U32 R66, RZ, RZ, R64 ;  /* 0x000000ffff427224 */ /* 0x000fc400078e0040 */
[--C-:B------:R-:W-:Y:S01]  /*2060*/  @!P0 IMAD.IADD R74, R74, 0x1, -R3.reuse ;  /* 0x000000014a4a8824 */ /* 0x100fe200078e0a03 */
[----:B------:R-:W-:Y:S01]  /*2070*/  ISETP.GE.AND P0, PT, R11, RZ, PT ;  /* 0x000000ff0b00720c */ /* 0x000fe20003f06270 */
[--C-:B------:R-:W-:Y:S01]  /*2080*/  @!P5 IMAD.IADD R30, R30, 0x1, -R3.reuse ;  /* 0x000000011e1ed824 */ /* 0x100fe200078e0a03 */
[C---:B------:R-:W-:Y:S01]  /*2090*/  ISETP.GT.U32.AND P5, PT, R3.reuse, R34, PT ;  /* 0x000000220300720c */ /* 0x040fe20003fa4070 */
[----:B------:R-:W-:Y:S01]  /*20a0*/  @!P6 IMAD.MOV R66, RZ, RZ, -R66 ;  /* 0x000000ffff42e224 */ /* 0x000fe200078e0a42 */
[C---:B------:R-:W-:Y:S01]  /*20b0*/  ISETP.GT.U32.AND P6, PT, R3.reuse, R76, PT ;  /* 0x0000004c0300720c */ /* 0x040fe20003fc4070 */
[----:B------:R-:W-:Y:S01]  /*20c0*/  @!P3 IMAD.MOV R68, RZ, RZ, -R68 ;  /* 0x000000ffff44b224 */ /* 0x000fe200078e0a44 */
[----:B------:R-:W-:Y:S01]  /*20d0*/  ISETP.GT.U32.AND P3, PT, R3, R78, PT ;  /* 0x0000004e0300720c */ /* 0x000fe20003f64070 */
[--C-:B------:R-:W-:Y:S01]  /*20e0*/  @!P4 IMAD.IADD R26, R26, 0x1, -R3.reuse ;  /* 0x000000011a1ac824 */ /* 0x100fe200078e0a03 */
[----:B------:R-:W-:Y:S01]  /*20f0*/  ISETP.GE.AND P4, PT, R29, RZ, PT ;  /* 0x000000ff1d00720c */ /* 0x000fe20003f86270 */
[--C-:B------:R-:W-:Y:S01]  /*2100*/  @!P2 IMAD.IADD R6, R6, 0x1, -R3.reuse ;  /* 0x000000010606a824 */ /* 0x100fe200078e0a03 */
[----:B------:R-:W-:Y:S01]  /*2110*/  ISETP.GE.AND P2, PT, R27, RZ, PT ;  /* 0x000000ff1b00720c */ /* 0x000fe20003f46270 */
[----:B------:R-:W-:Y:S01]  /*2120*/  @!P1 IMAD.MOV R74, RZ, RZ, -R74 ;  /* 0x000000ffff4a9224 */ /* 0x000fe200078e0a4a */
[----:B------:R-:W-:Y:S01]  /*2130*/  ISETP.GT.U32.AND P1, PT, R3, R30, PT ;  /* 0x0000001e0300720c */ /* 0x000fe20003f24070 */
[----:B------:R-:W-:Y:S01]  /*2140*/  @!P0 IMAD.MOV R8, RZ, RZ, -R8 ;  /* 0x000000ffff088224 */ /* 0x000fe200078e0a08 */
[----:B------:R-:W-:Y:S01]  /*2150*/  ISETP.GE.AND P0, PT, R45, RZ, PT ;  /* 0x000000ff2d00720c */ /* 0x000fe20003f06270 */
[--C-:B------:R-:W-:Y:S01]  /*2160*/  @!P5 IMAD.IADD R34, R34, 0x1, -R3.reuse ;  /* 0x000000012222d824 */ /* 0x100fe200078e0a03 */
[----:B------:R-:W-:Y:S01]  /*2170*/  ISETP.GE.AND P5, PT, R23, RZ, PT ;  /* 0x000000ff1700720c */ /* 0x000fe20003fa6270 */
[--C-:B------:R-:W-:Y:S01]  /*2180*/  @!P6 IMAD.IADD R76, R76, 0x1, -R3.reuse ;  /* 0x000000014c4ce824 */ /* 0x100fe200078e0a03 */
[----:B------:R-:W-:Y:S01]  /*2190*/  ISETP.GE.AND P6, PT, R41, RZ, PT ;  /* 0x000000ff2900720c */ /* 0x000fe20003fc6270 */
[----:B------:R-:W-:Y:S01]  /*21a0*/  @!P3 IMAD.IADD R78, R78, 0x1, -R3 ;  /* 0x000000014e4eb824 */ /* 0x000fe200078e0a03 */
[----:B------:R-:W-:Y:S01]  /*21b0*/  ISETP.GE.AND P3, PT, R25, RZ, PT ;  /* 0x000000ff1900720c */ /* 0x000fe20003f66270 */
[----:B------:R-:W-:-:S02]  /*21c0*/  IMAD.MOV.U32 R64, RZ, RZ, R34 ;  /* 0x000000ffff407224 */ /* 0x000fc400078e0022 */
[----:B------:R-:W-:Y:S02]  /*21d0*/  IMAD.MOV.U32 R48, RZ, RZ, R26 ;  /* 0x000000ffff307224 */ /* 0x000fe400078e001a */
[----:B------:R-:W-:Y:S01]  /*21e0*/  @!P4 IMAD.MOV R64, RZ, RZ, -R64 ;  /* 0x000000ffff40c224 */ /* 0x000fe200078e0a40 */
[----:B------:R-:W-:Y:S01]  /*21f0*/  ISETP.GE.AND P4, PT, R2, RZ, PT ;  /* 0x000000ff0200720c */ /* 0x000fe20003f86270 */
[----:B-1----:R-:W-:Y:S02]  /*2200*/  VIADD R7, R5, 0xfffffffe ;  /* 0xfffffffe05077836 */ /* 0x002fe40000000000 */
[----:B------:R-:W-:Y:S01]  /*2210*/  @!P2 IMAD.MOV R48, RZ, RZ, -R48 ;  /* 0x000000ffff30a224 */ /* 0x000fe200078e0a30 */
[----:B------:R-:W-:Y:S01]  /*2220*/  ISETP.NE.AND P2, PT, R42, RZ, PT ;  /* 0x000000ff2a00720c */ /* 0x000fe20003f45270 */
[----:B------:R-:W-:Y:S02]  /*2230*/  @!P1 IMAD.IADD R30, R30, 0x1, -R3 ;  /* 0x000000011e1e9824 */ /* 0x000fe400078e0a03 */
[----:B------:R-:W-:Y:S01]  /*2240*/  @!P0 IMAD.MOV R78, RZ, RZ, -R78 ;  /* 0x000000ffff4e8224 */ /* 0x000fe200078e0a4e */
[----:B------:R-:W-:Y:S01]  /*2250*/  ISETP.GE.U32.AND P0, PT, R7, 0x7fffffdf, PT ;  /* 0x7fffffdf0700780c */ /* 0x000fe20003f06070 */
[----:B------:R-:W-:Y:S01]  /*2260*/  IMAD.MOV.U32 R40, RZ, RZ, R6 ;  /* 0x000000ffff287224 */ /* 0x000fe200078e0006 */
[----:B------:R-:W-:Y:S01]  /*2270*/  LOP3.LUT R7, RZ, R43, RZ, 0x33, !PT ;  /* 0x0000002bff077212 */ /* 0x000fe200078e33ff */
[----:B------:R-:W-:Y:S01]  /*2280*/  @!P6 IMAD.MOV R76, RZ, RZ, -R76 ;  /* 0x000000ffff4ce224 */ /* 0x000fe200078e0a4c */
[----:B------:R-:W-:Y:S01]  /*2290*/  ISETP.NE.AND P6, PT, R43, RZ, PT ;  /* 0x000000ff2b00720c */ /* 0x000fe20003fc5270 */
[----:B------:R-:W-:-:S02]  /*22a0*/  IMAD.MOV.U32 R80, RZ, RZ, R30 ;  /* 0x000000ffff507224 */ /* 0x000fc400078e001e */
[----:B------:R-:W-:Y:S01]  /*22b0*/  @!P3 IMAD.MOV R40, RZ, RZ, -R40 ;  /* 0x000000ffff28b224 */ /* 0x000fe200078e0a28 */
[----:B------:R-:W-:Y:S01]  /*22c0*/  SEL R35, R7, R28, !P6 ;  /* 0x0000001c07237207 */ /* 0x000fe20007000000 */
[----:B------:R-:W-:Y:S01]  /*22d0*/  VIADD R3, R5, 0xffffffff ;  /* 0xffffffff05037836 */ /* 0x000fe20000000000 */
[C---:B------:R-:W-:Y:S01]  /*22e0*/  SEL R28, R7.reuse, R36, !P6 ;  /* 0x00000024071c7207 */ /* 0x040fe20007000000 */
[----:B------:R-:W-:Y:S01]  /*22f0*/  @!P5 IMAD.MOV R80, RZ, RZ, -R80 ;  /* 0x000000ffff50d224 */ /* 0x000fe200078e0a50 */
[C---:B------:R-:W-:Y:S01]  /*2300*/  SEL R37, R7.reuse, R10, !P6 ;  /* 0x0000000a07257207 */ /* 0x040fe20007000000 */
[----:B------:R-:W-:Y:S01]  /*2310*/  @!P4 IMAD.MOV R4, RZ, RZ, -R4 ;  /* 0x000000ffff04c224 */ /* 0x000fe200078e0a04 */
[C---:B------:R-:W-:Y:S02]  /*2320*/  SEL R34, R7.reuse, R14, !P6 ;  /* 0x0000000e07227207 */ /* 0x040fe40007000000 */
[C---:B------:R-:W-:Y:S02]  /*2330*/  SEL R32, R7.reuse, R16, !P6 ;  /* 0x0000001007207207 */ /* 0x040fe40007000000 */
[----:B------:R-:W-:-:S02]  /*2340*/  SEL R29, R7, R18, !P6 ;  /* 0x00000012071d7207 */ /* 0x000fc40007000000 */
[C---:B------:R-:W-:Y:S02]  /*2350*/  SEL R33, R7.reuse, R20, !P6 ;  /* 0x0000001407217207 */ /* 0x040fe40007000000 */
[C---:B------:R-:W-:Y:S02]  /*2360*/  SEL R30, R7.reuse, R22, !P6 ;  /* 0x00000016071e7207 */ /* 0x040fe40007000000 */
[C---:B------:R-:W-:Y:S02]  /*2370*/  SEL R39, R7.reuse, R24, !P6 ;  /* 0x0000001807277207 */ /* 0x040fe40007000000 */
        /* <DEDUP_REMOVED lines=21> */
[----:B------:R-:W-:Y:S02]  /*24d0*/  SEL R14, R7, R64, !P6 ;  /* 0x00000040070e7207 */ /* 0x000fe40007000000 */
[----:B------:R-:W-:Y:S02]  /*24e0*/  ISETP.GE.U32.AND P1, PT, R3, 0x7fffffe0, PT ;  /* 0x7fffffe00300780c */ /* 0x000fe40003f26070 */
[----:B------:R-:W-:Y:S02]  /*24f0*/  ISETP.NE.U32.AND P3, PT, R146, RZ, PT ;  /* 0x000000ff9200720c */ /* 0x000fe40003f65070 */
[----:B------:R-:W-:Y:S02]  /*2500*/  SEL R7, R7, R80, !P6 ;  /* 0x0000005007077207 */ /* 0x000fe40007000000 */
[----:B------:R-:W-:Y:S01]  /*2510*/  @!P2 LOP3.LUT R4, RZ, R42, RZ, 0x33, !PT ;  /* 0x0000002aff04a212 */ /* 0x000fe200078e33ff */
[----:B0--3--:R-:W-:Y:S08]  /*2520*/  BRA.U UP0, `(.L_x_5) ;  /* 0x0000000100187547 */ /* 0x009ff0000b800000 */
[----:B------:R-:W-:Y:S01]  /*2530*/  ELECT P2, URZ, PT ;  /* 0x0000000000ff782f */ /* 0x000fe20003840000 */
[----:B------:R-:W-:Y:S01]  /*2540*/  IMAD.MOV.U32 R3, RZ, RZ, 0x1 ;  /* 0x00000001ff037424 */ /* 0x000fe200078e00ff */
[----:B------:R-:W-:Y:S01]  /*2550*/  UMOV UR5, 0x40 ;  /* 0x0000004000057882 */ /* 0x000fe20000000000 */
[----:B------:R-:W-:Y:S01]  /*2560*/  UVIRTCOUNT.DEALLOC.SMPOOL 0x80 ;  /* 0x000000800000784c */ /* 0x000fe20000000000 */
[----:B------:R-:W-:-:S09]  /*2570*/  ULEA UR5, UR6, UR5, 0x18 ;  /* 0x0000000506057291 */ /* 0x000fd2000f8ec0ff */
[----:B------:R0:W-:Y:S03]  /*2580*/  @P2 STS.U8 [UR5], R3 ;  /* 0x00000003ff002988 */ /* 0x0001e60008000005 */
.L_x_5:
[----:B------:R-:W-:Y:S01]  /*2590*/  UIADD3 UR12, UPT, UPT, UR19, UR4, URZ ;  /* 0x00000004130c7290 */ /* 0x000fe2000fffe0ff */
[C---:B------:R-:W-:Y:S01]  /*25a0*/  VIADD R8, R5.reuse, 0xfffffffc ;  /* 0xfffffffc05087836 */ /* 0x040fe20000000000 */
[----:B------:R-:W-:Y:S01]  /*25b0*/  VOTEU.ALL UP1, P3 ;  /* 0x0000000000ff7886 */ /* 0x000fe20001820000 */
[----:B------:R-:W-:Y:S01]  /*25c0*/  UIADD3 UR10, UPT, UPT, UR18, 0x4000, URZ ;  /* 0x00004000120a7890 */ /* 0x000fe2000fffe0ff */
[----:B------:R-:W-:Y:S01]  /*25d0*/  IMAD R150, R4, UR9, RZ ;  /* 0x0000000904967c24 */ /* 0x000fe2000f8e02ff */
[----:B------:R-:W-:Y:S01]  /*25e0*/  VOTEU.ALL UP2, P3 ;  /* 0x0000000000ff7886 */ /* 0x000fe20001840000 */
[----:B------:R-:W-:Y:S01]  /*25f0*/  ISETP.GE.U32.AND P5, PT, R8, 0x7fffffdd, PT ;  /* 0x7fffffdd0800780c */ /* 0x000fe20003fa6070 */
[----:B0-----:R-:W-:Y:S01]  /*2600*/  VIADD R3, R5, 0xfffffffd ;  /* 0xfffffffd05037836 */ /* 0x001fe20000000000 */
[----:B------:R-:W-:-:S04]  /*2610*/  @!UP1 UIADD3 UR4, UPT, UPT, -UR7, 0x100000, URZ ;  /* 0x0010000007049890 */ /* 0x000fc8000fffe1ff */
[----:B------:R-:W-:Y:S02]  /*2620*/  @!UP1 USHF.L.U32 UR5, UR4, 0xb, URZ ;  /* 0x0000000b04059899 */ /* 0x000fe400080006ff */
[----:B------:R-:W-:Y:S01]  /*2630*/  @!UP1 USHF.L.U32 UR4, UR4, 0x1, URZ ;  /* 0x0000000104049899 */ /* 0x000fe200080006ff */
[----:B------:R-:W-:Y:S01]  /*2640*/  STTM.x128 tmem[UR12], RZ ;  /* 0x000000ff000079ed */ /* 0x000fe200083c000c */
[----:B------:R-:W0:Y:S01]  /*2650*/  FENCE.VIEW.ASYNC.T ;  /* 0x00000000000073c6 */ /* 0x000e220000000200 */
[----:B------:R-:W-:Y:S01]  /*2660*/  UMOV UR13, UR10 ;  /* 0x0000000a000d7c82 */ /* 0x000fe20008000000 */
[----:B0-----:R-:W-:Y:S01]  /*2670*/  BAR.SYNC.DEFER_BLOCKING 0x0 ;  /* 0x0000000000007b1d */ /* 0x001fe20000010000 */
[----:B------:R-:W-:Y:S02]  /*2680*/  SHF.R.S32.HI R147, RZ, 0x1f, R150 ;  /* 0x0000001fff937819 */ /* 0x000fe40000011496 */
[----:B------:R-:W-:Y:S01]  /*2690*/  IADD3 R8, P2, PT, R150, UR20, RZ ;  /* 0x0000001496087c10 */ /* 0x000fe2000ff5e0ff */
[----:B------:R-:W-:Y:S01]  /*26a0*/  IMAD.SHL.U32 R145, R124, 0x2, RZ ;  /* 0x000000027c917824 */ /* 0x000fe200078e00ff */
[----:B------:R-:W-:-:S02]  /*26b0*/  PRMT R163, RZ, 0x7610, R163 ;  /* 0x00007610ffa37816 */ /* 0x000fc400000000a3 */
[----:B------:R-:W-:Y:S01]  /*26c0*/  IADD3.X R9, PT, PT, R147, UR21, RZ, P2, !PT ;  /* 0x0000001593097c10 */ /* 0x000fe200097fe4ff */
[C---:B------:R-:W-:Y:S01]  /*26d0*/  VIADD R4, R5.reuse, 0xfffffffa ;  /* 0xfffffffa05047836 */ /* 0x040fe20000000000 */
[----:B------:R-:W-:Y:S02]  /*26e0*/  SHF.R.S32.HI R144, RZ, 0x1f, R124 ;  /* 0x0000001fff907819 */ /* 0x000fe4000001147c */
[----:B------:R-:W-:Y:S01]  /*26f0*/  PRMT R170, RZ, 0x7610, R170 ;  /* 0x00007610ffaa7816 */ /* 0x000fe200000000aa */
[----:B------:R-:W-:Y:S01]  /*2700*/  VIADD R12, R5, 0xffffffee ;  /* 0xffffffee050c7836 */ /* 0x000fe20000000000 */
[----:B------:R-:W-:Y:S01]  /*2710*/  ISETP.GE.U32.AND P6, PT, R3, 0x7fffffde, PT ;  /* 0x7fffffde0300780c */ /* 0x000fe20003fc6070 */
[----:B------:R-:W0:Y:S02]  /*2720*/  FENCE.VIEW.ASYNC.S ;  /* 0x00000000000073c6 */ /* 0x000e240000000000 */
[----:B0-----:R0:W1:Y:S02]  /*2730*/  @!UP2 SYNCS.EXCH.64 URZ, [UR13], UR4 ;  /* 0x000000040dffa5b2 */ /* 0x0010640008000100 */
[----:B-1----:R-:W-:Y:S01]  /*2740*/  BAR.SYNC.DEFER_BLOCKING 0x0 ;  /* 0x0000000000007b1d */ /* 0x002fe20000010000 */
[----:B------:R-:W-:-:S02]  /*2750*/  SHF.R.S32.HI R143, RZ, 0x1f, R145 ;  /* 0x0000001fff8f7819 */ /* 0x000fc40000011491 */
[----:B------:R-:W-:-:S05]  /*2760*/  IADD3 R44, P4, PT, R145, R8, RZ ;  /* 0x00000008912c7210 */ /* 0x000fca0007f9e0ff */
[----:B------:R-:W-:Y:S01]  /*2770*/  IMAD.X R45, R143, 0x1, R9, P4 ;  /* 0x000000018f2d7824 */ /* 0x000fe200020e0609 */
[----:B------:R-:W-:Y:S01]  /*2780*/  ISETP.GE.U32.AND P4, PT, R4, 0x7fffffdb, PT ;  /* 0x7fffffdb0400780c */ /* 0x000fe20003f86070 */
[C---:B------:R-:W-:Y:S02]  /*2790*/  VIADD R4, R5.reuse, 0xffffffec ;  /* 0xffffffec05047836 */ /* 0x040fe40000000000 */
[C---:B------:R-:W-:Y:S02]  /*27a0*/  VIADD R141, R5.reuse, 0xffffffe0 ;  /* 0xffffffe0058d7836 */ /* 0x040fe40000000000 */
[C---:B------:R-:W-:Y:S02]  /*27b0*/  VIADD R48, R5.reuse, 0xffffffe6 ;  /* 0xffffffe605307836 */ /* 0x040fe40000000000 */
[----:B------:R-:W-:Y:S01]  /*27c0*/  IMAD R142, R124, 0x3, RZ ;  /* 0x000000037c8e7824 */ /* 0x000fe200078e02ff */
[----:B------:R-:W-:Y:S01]  /*27d0*/  PRMT R162, RZ, 0x7610, R162 ;  /* 0x00007610ffa27816 */ /* 0x000fe200000000a2 */
[----:B------:R-:W-:-:S02]  /*27e0*/  VIADD R3, R5, 0xfffffffb ;  /* 0xfffffffb05037836 */ /* 0x000fc40000000000 */
[C---:B------:R-:W-:Y:S02]  /*27f0*/  IMAD.SHL.U32 R139, R124.reuse, 0x4, RZ ;  /* 0x000000047c8b7824 */ /* 0x040fe400078e00ff */
[----:B------:R-:W-:Y:S01]  /*2800*/  IMAD R138, R124, 0x5, RZ ;  /* 0x000000057c8a7824 */ /* 0x000fe200078e02ff */
[----:B------:R-:W-:Y:S01]  /*2810*/  PRMT R156, RZ, 0x7610, R156 ;  /* 0x00007610ff9c7816 */ /* 0x000fe2000000009c */
[----:B------:R-:W2:Y:S01]  /*2820*/  @!P1 LDG.E.U8 R163, desc[UR16][R8.64] ;  /* 0x0000001008a39981 */ /* 0x000ea2000c1e1100 */
[----:B------:R-:W-:Y:S01]  /*2830*/  IADD3 R42, P1, PT, R8, R124, RZ ;  /* 0x0000007c082a7210 */ /* 0x000fe20007f3e0ff */
[----:B------:R-:W-:Y:S01]  /*2840*/  IMAD R134, R124, 0x7, RZ ;  /* 0x000000077c867824 */ /* 0x000fe200078e02ff */
[----:B------:R-:W-:Y:S01]  /*2850*/  ISETP.GE.U32.AND P2, PT, R3, 0x7fffffdc, PT ;  /* 0x7fffffdc0300780c */ /* 0x000fe20003f46070 */
[C---:B------:R-:W-:Y:S01]  /*2860*/  VIADD R56, R5.reuse, 0xfffffff9 ;  /* 0xfffffff905387836 */ /* 0x040fe20000000000 */
[----:B------:R-:W-:Y:S01]  /*2870*/  PRMT R3, RZ, 0x7610, R3 ;  /* 0x00007610ff037816 */ /* 0x000fe20000000003 */
[----:B------:R-:W-:Y:S01]  /*2880*/  IMAD.X R43, R144, 0x1, R9, P1 ;  /* 0x00000001902b7824 */ /* 0x000fe200008e0609 */
[----:B------:R-:W-:Y:S01]  /*2890*/  PRMT R151, RZ, 0x7610, R151 ;  /* 0x00007610ff977816 */ /* 0x000fe20000000097 */
[C---:B------:R-:W-:Y:S01]  /*28a0*/  IMAD R135, R124.reuse, 0x6, RZ ;  /* 0x000000067c877824 */ /* 0x040fe200078e02ff */
[----:B------:R-:W-:Y:S01]  /*28b0*/  PRMT R128, RZ, 0x7610, R128 ;  /* 0x00007610ff807816 */ /* 0x000fe20000000080 */
[----:B------:R-:W-:Y:S01]  /*28c0*/  IMAD.SHL.U32 R122, R124, 0x10, RZ ;  /* 0x000000107c7a7824 */ /* 0x000fe200078e00ff */
[----:B------:R1:W3:Y:S01]  /*28d0*/  @!P0 LDG.E.U8 R170, desc[UR16][R42.64] ;  /* 0x000000102aaa8981 */ /* 0x0002e2000c1e1100 */
[----:B------:R-:W-:Y:S01]  /*28e0*/  ISETP.GE.U32.AND P0, PT, R4, 0x7fffffcd, PT ;  /* 0x7fffffcd0400780c */ /* 0x000fe20003f06070 */
[C---:B------:R-:W-:Y:S01]  /*28f0*/  VIADD R4, R5.reuse, 0xffffffed ;  /* 0xffffffed05047836 */ /* 0x040fe20000000000 */
[----:B------:R-:W-:Y:S01]  /*2900*/  PRMT R129, RZ, 0x7610, R129 ;  /* 0x00007610ff817816 */ /* 0x000fe20000000081 */
[----:B------:R4:W5:Y:S01]  /*2910*/  @!P6 LDG.E.U8 R3, desc[UR16][R44.64] ;  /* 0x000000102c03e981 */ /* 0x000962000c1e1100 */
[----:B------:R-:W-:Y:S01]  /*2920*/  SEL R46, RZ, 0x1, P0 ;  /* 0x00000001ff2e7807 */ /* 0x000fe20000000000 */
[----:B------:R-:W-:Y:S01]  /*2930*/  IMAD.SHL.U32 R123, R124, 0x8, RZ ;  /* 0x000000087c7b7824 */ /* 0x000fe200078e00ff */
[----:B------:R-:W-:Y:S01]  /*2940*/  ISETP.GE.U32.AND P1, PT, R4, 0x7fffffce, PT ;  /* 0x7fffffce0400780c */ /* 0x000fe20003f26070 */
[C---:B------:R-:W-:Y:S01]  /*2950*/  VIADD R4, R5.reuse, 0xffffffef ;  /* 0xffffffef05047836 */ /* 0x040fe20000000000 */
[----:B------:R-:W-:Y:S01]  /*2960*/  ISETP.GE.U32.AND P0, PT, R12, 0x7fffffcf, PT ;  /* 0x7fffffcf0c00780c */ /* 0x000fe20003f06070 */
[C---:B------:R-:W-:Y:S01]  /*2970*/  VIADD R12, R5.reuse, 0xffffffe8 ;  /* 0xffffffe8050c7836 */ /* 0x040fe20000000000 */
[----:B------:R-:W-:Y:S01]  /*2980*/  SEL R47, RZ, 0x1fffe, P1 ;  /* 0x0001fffeff2f7807 */ /* 0x000fe20000800000 */
[C---:B-1----:R-:W-:Y:S01]  /*2990*/  VIADD R42, R5.reuse, 0xffffffea ;  /* 0xffffffea052a7836 */ /* 0x042fe20000000000 */
[----:B------:R-:W-:Y:S01]  /*29a0*/  ISETP.GE.U32.AND P1, PT, R4, 0x7fffffd0, PT ;  /* 0x7fffffd00400780c */ /* 0x000fe20003f26070 */
[C---:B------:R-:W-:Y:S01]  /*29b0*/  VIADD R4, R5.reuse, 0xffffffe9 ;  /* 0xffffffe905047836 */ /* 0x040fe20000000000 */
[----:B------:R-:W-:Y:S01]  /*29c0*/  SEL R41, RZ, 0x4, P0 ;  /* 0x00000004ff297807 */ /* 0x000fe20000000000 */
[----:B------:R-:W-:Y:S01]  /*29d0*/  VIADD R43, R5, 0xffffffe4 ;  /* 0xffffffe4052b7836 */ /* 0x000fe20000000000 */
[----:B------:R-:W-:Y:S01]  /*29e0*/  ISETP.GE.U32.AND P0, PT, R12, 0x7fffffc9, PT ;  /* 0x7fffffc90c00780c */ /* 0x000fe20003f06070 */
[----:B------:R-:W-:Y:S01]  /*29f0*/  IMAD.IADD R46, R46, 0x1, R47 ;  /* 0x000000012e2e7824 */ /* 0x000fe200078e022f */
[----:B------:R-:W-:-:S02]  /*2a00*/  SEL R12, RZ, 0x7fff8, P1 ;  /* 0x0007fff8ff0c7807 */ /* 0x000fc40000800000 */
[----:B------:R-:W-:Y:S01]  /*2a10*/  PRMT R167, RZ, 0x7610, R167 ;  /* 0x00007610ffa77816 */ /* 0x000fe200000000a7 */
[----:B------:R-:W-:Y:S01]  /*2a20*/  IMAD R118, R124, 0x18, RZ ;  /* 0x000000187c767824 */ /* 0x000fe200078e02ff */
[----:B------:R-:W-:Y:S01]  /*2a30*/  ISETP.GE.U32.AND P1, PT, R4, 0x7fffffca, PT ;  /* 0x7fffffca0400780c */ /* 0x000fe20003f26070 */
[C---:B------:R-:W-:Y:S01]  /*2a40*/  VIADD R4, R5.reuse, 0xffffffeb ;  /* 0xffffffeb05047836 */ /* 0x040fe20000000000 */
[----:B----4-:R-:W-:Y:S02]  /*2a50*/  SEL R44, RZ, 0x1, P0 ;  /* 0x00000001ff2c7807 */ /* 0x010fe40000000000 */
[----:B------:R-:W-:Y:S01]  /*2a60*/  PRMT R165, RZ, 0x7610, R165 ;  /* 0x00007610ffa57816 */ /* 0x000fe200000000a5 */
[----:B------:R-:W-:Y:S01]  /*2a70*/  IMAD R119, R124, 0x9, RZ ;  /* 0x000000097c777824 */ /* 0x000fe200078e02ff */
[----:B------:R-:W-:Y:S01]  /*2a80*/  ISETP.GE.U32.AND P0, PT, R42, 0x7fffffcb, PT ;  /* 0x7fffffcb2a00780c */ /* 0x000fe20003f06070 */
[----:B------:R-:W-:Y:S01]  /*2a90*/  VIADD R42, R5, 0xffffffe5 ;  /* 0xffffffe5052a7836 */ /* 0x000fe20000000000 */
[----:B------:R-:W-:-:S02]  /*2aa0*/  SEL R49, RZ, 0x1fffe, P1 ;  /* 0x0001fffeff317807 */ /* 0x000fc40000800000 */
[----:B------:R-:W-:Y:S01]  /*2ab0*/  PRMT R169, RZ, 0x7610, R169 ;  /* 0x00007610ffa97816 */ /* 0x000fe200000000a9 */
[----:B------:R-:W-:Y:S01]  /*2ac0*/  IMAD R114, R124, 0xb, RZ ;  /* 0x0000000b7c727824 */ /* 0x000fe200078e02ff */
[----:B------:R-:W-:Y:S01]  /*2ad0*/  ISETP.GE.U32.AND P1, PT, R4, 0x7fffffcc, PT ;  /* 0x7fffffcc0400780c */ /* 0x000fe20003f26070 */
[----:B------:R-:W-:Y:S01]  /*2ae0*/  IMAD.IADD R44, R44, 0x1, R49 ;  /* 0x000000012c2c7824 */ /* 0x000fe200078e0231 */
[----:B------:R-:W-:Y:S02]  /*2af0*/  SEL R4, RZ, 0x4, P0 ;  /* 0x00000004ff047807 */ /* 0x000fe40000000000 */
[----:B------:R-:W-:Y:S01]  /*2b00*/  PRMT R166, RZ, 0x7610, R166 ;  /* 0x00007610ffa67816 */ /* 0x000fe200000000a6 */
[C---:B------:R-:W-:Y:S01]  /*2b10*/  IMAD R115, R124.reuse, 0xa, RZ ;  /* 0x0000000a7c737824 */ /* 0x040fe200078e02ff */
[----:B------:R-:W-:Y:S02]  /*2b20*/  SEL R45, RZ, 0x7fff8, P1 ;  /* 0x0007fff8ff2d7807 */ /* 0x000fe40000800000 */
[----:B------:R-:W-:Y:S01]  /*2b30*/  PRMT R158, RZ, 0x7610, R158 ;  /* 0x00007610ff9e7816 */ /* 0x000fe2000000009e */
[----:B------:R-:W-:Y:S01]  /*2b40*/  IMAD R110, R124, 0xd, RZ ;  /* 0x0000000d7c6e7824 */ /* 0x000fe200078e02ff */
[----:B------:R-:W-:Y:S01]  /*2b50*/  ISETP.GE.U32.AND P1, PT, R42, 0x7fffffc6, PT ;  /* 0x7fffffc62a00780c */ /* 0x000fe20003f26070 */
[----:B------:R-:W-:Y:S01]  /*2b60*/  VIADD R42, R5, 0xffffffe1 ;  /* 0xffffffe1052a7836 */ /* 0x000fe20000000000 */
[----:B------:R-:W-:Y:S01]  /*2b70*/  ISETP.GE.U32.AND P0, PT, R43, 0x7fffffc5, PT ;  /* 0x7fffffc52b00780c */ /* 0x000fe20003f06070 */
[----:B------:R-:W-:Y:S01]  /*2b80*/  VIADD R43, R5, 0xffffffe7 ;  /* 0xffffffe7052b7836 */ /* 0x000fe20000000000 */
[----:B------:R-:W-:-:S02]  /*2b90*/  SEL R53, RZ, 0x1fffe, P1 ;  /* 0x0001fffeff357807 */ /* 0x000fc40000800000 */
[----:B------:R-:W-:Y:S01]  /*2ba0*/  PRMT R157, RZ, 0x7610, R157 ;  /* 0x00007610ff9d7816 */ /* 0x000fe2000000009d */
[----:B------:R-:W-:Y:S01]  /*2bb0*/  IMAD R111, R124, 0xc, RZ ;  /* 0x0000000c7c6f7824 */ /* 0x000fe200078e02ff */
[----:B------:R-:W-:Y:S01]  /*2bc0*/  ISETP.GE.U32.AND P6, PT, R42, 0x7fffffc2, PT ;  /* 0x7fffffc22a00780c */ /* 0x000fe20003fc6070 */
[----:B------:R-:W-:Y:S01]  /*2bd0*/  VIADD R42, R5, 0xffffffe3 ;  /* 0xffffffe3052a7836 */ /* 0x000fe20000000000 */
[----:B------:R-:W-:Y:S01]  /*2be0*/  ISETP.GE.U32.AND P1, PT, R43, 0x7fffffc8, PT ;  /* 0x7fffffc82b00780c */ /* 0x000fe20003f26070 */
[----:B------:R-:W-:Y:S01]  /*2bf0*/  VIADD R43, R5, 0xffffffe2 ;  /* 0xffffffe2052b7836 */ /* 0x000fe20000000000 */
[----:B------:R-:W-:Y:S02]  /*2c00*/  SEL R50, RZ, 0x1, P0 ;  /* 0x00000001ff327807 */ /* 0x000fe40000000000 */
[----:B------:R-:W-:Y:S01]  /*2c10*/  PRMT R148, RZ, 0x7610, R148 ;  /* 0x00007610ff947816 */ /* 0x000fe20000000094 */
[----:B------:R-:W-:Y:S01]  /*2c20*/  IMAD R106, R124, 0xf, RZ ;  /* 0x0000000f7c6a7824 */ /* 0x000fe200078e02ff */
[----:B------:R-:W-:Y:S01]  /*2c30*/  SEL R51, RZ, 0x7fff8, P1 ;  /* 0x0007fff8ff337807 */ /* 0x000fe20000800000 */
[----:B------:R-:W-:Y:S01]  /*2c40*/  IMAD.IADD R50, R50, 0x1, R53 ;  /* 0x0000000132327824 */ /* 0x000fe200078e0235 */
[----:B------:R-:W-:-:S02]  /*2c50*/  ISETP.GE.U32.AND P1, PT, R42, 0x7fffffc4, PT ;  /* 0x7fffffc42a00780c */ /* 0x000fc40003f26070 */
[----:B------:R-:W-:Y:S01]  /*2c60*/  PRMT R153, RZ, 0x7610, R153 ;  /* 0x00007610ff997816 */ /* 0x000fe20000000099 */
[C---:B------:R-:W-:Y:S01]  /*2c70*/  IMAD R107, R124.reuse, 0xe, RZ ;  /* 0x0000000e7c6b7824 */ /* 0x040fe200078e02ff */
[----:B------:R-:W-:Y:S02]  /*2c80*/  SEL R55, RZ, 0x7fff8, P1 ;  /* 0x0007fff8ff377807 */ /* 0x000fe40000800000 */
[----:B------:R-:W-:Y:S01]  /*2c90*/  PRMT R130, RZ, 0x7610, R130 ;  /* 0x00007610ff827816 */ /* 0x000fe20000000082 */
[C---:B------:R-:W-:Y:S01]  /*2ca0*/  IMAD R102, R124.reuse, 0x12, RZ ;  /* 0x000000127c667824 */ /* 0x040fe200078e02ff */
[----:B------:R-:W-:Y:S02]  /*2cb0*/  ISETP.GE.U32.AND P1, PT, R141, 0x7fffffc1, PT ;  /* 0x7fffffc18d00780c */ /* 0x000fe40003f26070 */
[----:B------:R-:W-:Y:S01]  /*2cc0*/  PRMT R131, RZ, 0x7610, R131 ;  /* 0x00007610ff837816 */ /* 0x000fe20000000083 */
[----:B------:R-:W-:Y:S01]  /*2cd0*/  IMAD R103, R124, 0x11, RZ ;  /* 0x000000117c677824 */ /* 0x000fe200078e02ff */
[----:B------:R-:W-:-:S02]  /*2ce0*/  ISETP.GE.U32.AND P0, PT, R48, 0x7fffffc7, PT ;  /* 0x7fffffc73000780c */ /* 0x000fc40003f06070 */
[----:B------:R-:W-:Y:S01]  /*2cf0*/  PRMT R159, RZ, 0x7610, R159 ;  /* 0x00007610ff9f7816 */ /* 0x000fe2000000009f */
[C---:B------:R-:W-:Y:S01]  /*2d00*/  IMAD R98, R124.reuse, 0x14, RZ ;  /* 0x000000147c627824 */ /* 0x040fe200078e02ff */
[----:B------:R-:W-:Y:S02]  /*2d10*/  SEL R54, RZ, 0x1fffe, P6 ;  /* 0x0001fffeff367807 */ /* 0x000fe40003000000 */
[----:B------:R-:W-:Y:S01]  /*2d20*/  PRMT R168, RZ, 0x7610, R168 ;  /* 0x00007610ffa87816 */ /* 0x000fe200000000a8 */
[C---:B------:R-:W-:Y:S01]  /*2d30*/  IMAD R99, R124.reuse, 0x13, RZ ;  /* 0x000000137c637824 */ /* 0x040fe200078e02ff */
        /* <DEDUP_REMOVED lines=10> */
[----:B------:R-:W-:Y:S01]  /*2de0*/  IMAD R91, R124, 0x17, RZ ;  /* 0x000000177c5b7824 */ /* 0x000fe200078e02ff */
[----:B------:R-:W-:Y:S02]  /*2df0*/  SHF.R.S32.HI R140, RZ, 0x1f, R142 ;  /* 0x0000001fff8c7819 */ /* 0x000fe4000001148e */
[----:B------:R-:W-:Y:S01]  /*2e00*/  PRMT R152, RZ, 0x7610, R152 ;  /* 0x00007610ff987816 */ /* 0x000fe20000000098 */
[----:B------:R-:W-:Y:S01]  /*2e10*/  VIADD R90, R5, 0x1f ;  /* 0x0000001f055a7836 */ /* 0x000fe20000000000 */
[----:B------:R-:W-:Y:S01]  /*2e20*/  IADD3 R42, P0, PT, R142, R8, RZ ;  /* 0x000000088e2a7210 */ /* 0x000fe20007f1e0ff */
[----:B------:R-:W-:Y:S01]  /*2e30*/  IMAD R89, R124, 0x19, RZ ;  /* 0x000000197c597824 */ /* 0x000fe200078e02ff */
[----:B------:R-:W-:-:S02]  /*2e40*/  LOP3.LUT R44, R44, 0x3, RZ, 0xc0, !PT ;  /* 0x000000032c2c7812 */ /* 0x000fc400078ec0ff */
[----:B------:R-:W-:Y:S01]  /*2e50*/  LOP3.LUT R88, R88, 0x1f, RZ, 0xc0, !PT ;  /* 0x0000001f58587812 */ /* 0x000fe200078ec0ff */
[----:B------:R-:W-:Y:S01]  /*2e60*/  IMAD.X R43, R140, 0x1, R9, P0 ;  /* 0x000000018c2b7824 */ /* 0x000fe200000e0609 */
[----:B------:R-:W-:Y:S02]  /*2e70*/  LOP3.LUT R47, R47, 0x3, RZ, 0xc0, !PT ;  /* 0x000000032f2f7812 */ /* 0x000fe400078ec0ff */
[----:B------:R-:W-:Y:S01]  /*2e80*/  PRMT R172, RZ, 0x7610, R172 ;  /* 0x00007610ffac7816 */ /* 0x000fe200000000ac */
[----:B------:R-:W-:Y:S01]  /*2e90*/  IMAD R85, R124, 0x1a, RZ ;  /* 0x0000001a7c557824 */ /* 0x000fe200078e02ff */
[----:B------:R-:W-:Y:S01]  /*2ea0*/  LOP3.LUT R50, R50, 0x3, RZ, 0xc0, !PT ;  /* 0x0000000332327812 */ /* 0x000fe200078ec0ff */
[----:B------:R1:W4:Y:S01]  /*2eb0*/  @!P5 LDG.E.U8 R162, desc[UR16][R42.64] ;  /* 0x000000102aa2d981 */ /* 0x000322000c1e1100 */
[----:B------:R-:W-:Y:S01]  /*2ec0*/  IADD3 R4, PT, PT, R44, R45, R4 ;  /* 0x0000002d2c047210 */ /* 0x000fe20007ffe004 */
[----:B0-----:R-:W0:Y:S01]  /*2ed0*/  LDCU UR4, c[0x0][0x3b0] ;  /* 0x00007600ff0477ac */ /* 0x001e220008000800 */
[----:B------:R-:W-:-:S02]  /*2ee0*/  IADD3 R47, PT, PT, R47, R55, R52 ;  /* 0x000000372f2f7210 */ /* 0x000fc40007ffe034 */
[----:B------:R-:W-:Y:S01]  /*2ef0*/  IADD3 R48, PT, PT, R50, R51, R48 ;  /* 0x0000003332307210 */ /* 0x000fe20007ffe030 */
[----:B------:R-:W-:Y:S01]  /*2f00*/  IMAD.SHL.U32 R4, R4, 0x100, RZ ;  /* 0x0000010004047824 */ /* 0x000fe200078e00ff */
[----:B------:R-:W-:Y:S02]  /*2f10*/  LOP3.LUT R47, R47, 0xf, RZ, 0xc0, !PT ;  /* 0x0000000f2f2f7812 */ /* 0x000fe400078ec0ff */
[----:B------:R-:W-:Y:S02]  /*2f20*/  LOP3.LUT R46, R46, 0x3, RZ, 0xc0, !PT ;  /* 0x000000032e2e7812 */ /* 0x000fe400078ec0ff */
[----:B------:R-:W-:Y:S02]  /*2f30*/  SHF.R.S32.HI R137, RZ, 0x1f, R139 ;  /* 0x0000001fff897819 */ /* 0x000fe4000001148b */
[----:B------:R-:W-:Y:S01]  /*2f40*/  IADD3 R44, P5, PT, R139, R8, RZ ;  /* 0x000000088b2c7210 */ /* 0x000fe20007fbe0ff */
[----:B------:R-:W-:Y:S01]  /*2f50*/  IMAD R47, R48, 0x10, R47 ;  /* 0x00000010302f7824 */ /* 0x000fe200078e022f */
[----:B------:R-:W-:-:S02]  /*2f60*/  IADD3 R12, PT, PT, R46, R12, R41 ;  /* 0x0000000c2e0c7210 */ /* 0x000fc40007ffe029 */
[----:B------:R-:W-:Y:S01]  /*2f70*/  LOP3.LUT R41, R4, 0xf00, RZ, 0xe2, !PT ;  /* 0x00000f0004297812 */ /* 0x000fe200078ee2ff */
[----:B------:R-:W-:Y:S01]  /*2f80*/  IMAD.X R45, R137, 0x1, R9, P5 ;  /* 0x00000001892d7824 */ /* 0x000fe200028e0609 */
[----:B------:R-:W-:Y:S02]  /*2f90*/  SHF.R.S32.HI R136, RZ, 0x1f, R138 ;  /* 0x0000001fff887819 */ /* 0x000fe4000001148a */
[-C--:B-1----:R-:W-:Y:S01]  /*2fa0*/  IADD3 R42, P5, PT, R138, R8.reuse, RZ ;  /* 0x000000088a2a7210 */ /* 0x082fe20007fbe0ff */
[----:B------:R-:W-:Y:S01]  /*2fb0*/  IMAD R12, R12, 0x1000, R41 ;  /* 0x000010000c0c7824 */ /* 0x000fe200078e0229 */
[----:B------:R-:W-:Y:S01]  /*2fc0*/  LOP3.LUT R47, R47, 0xff, RZ, 0xc0, !PT ;  /* 0x000000ff2f2f7812 */ /* 0x000fe200078ec0ff */
[----:B------:R-:W-:Y:S01]  /*2fd0*/  VIADD R4, R5, 0xfffffff8 ;  /* 0xfffffff805047836 */ /* 0x000fe20000000000 */
[----:B------:R-:W-:Y:S01]  /*2fe0*/  SHF.R.S32.HI R132, RZ, 0x1f, R134 ;  /* 0x0000001fff847819 */ /* 0x000fe20000011486 */
[----:B------:R-:W-:Y:S01]  /*2ff0*/  IMAD.X R43, R136, 0x1, R9, P5 ;  /* 0x00000001882b7824 */ /* 0x000fe200028e0609 */
[----:B------:R-:W-:Y:S01]  /*3000*/  ISETP.GE.U32.AND P0, PT, R56, 0x7fffffda, PT ;  /* 0x7fffffda3800780c */ /* 0x000fe20003f06070 */
[----:B------:R-:W-:Y:S01]  /*3010*/  IMAD.IADD R12, R12, 0x1, R47 ;  /* 0x000000010c0c7824 */ /* 0x000fe200078e022f */
[----:B------:R-:W-:Y:S01]  /*3020*/  ISETP.GE.U32.AND P5, PT, R4, 0x7fffffd9, PT ;  /* 0x7fffffd90400780c */ /* 0x000fe20003fa6070 */
[----:B------:R-:W2:Y:S03]  /*3030*/  @!P2 LDG.E.U8 R151, desc[UR16][R44.64] ;  /* 0x000000102c97a981 */ /* 0x000ea6000c1e1100 */
[----:B------:R-:W-:Y:S01]  /*3040*/  LOP3.LUT R12, R12, 0xffff, RZ, 0xc0, !PT ;  /* 0x0000ffff0c0c7812 */ /* 0x000fe200078ec0ff */
[----:B------:R1:W2:Y:S01]  /*3050*/  @!P4 LDG.E.U8 R156, desc[UR16][R42.64] ;  /* 0x000000102a9cc981 */ /* 0x0002a2000c1e1100 */
[----:B------:R-:W-:-:S02]  /*3060*/  IADD3 R48, P4, PT, R134, R8, RZ ;  /* 0x0000000886307210 */ /* 0x000fc40007f9e0ff */
[----:B------:R-:W-:Y:S02]  /*3070*/  SHF.R.U32.HI R41, RZ, 0xf, R12 ;  /* 0x0000000fff297819 */ /* 0x000fe4000001160c */
[----:B------:R-:W-:Y:S01]  /*3080*/  SHF.R.S32.HI R133, RZ, 0x1f, R135 ;  /* 0x0000001fff857819 */ /* 0x000fe20000011487 */
[--C-:B------:R-:W-:Y:S01]  /*3090*/  IMAD.X R49, R132, 0x1, R9.reuse, P4 ;  /* 0x0000000184317824 */ /* 0x100fe200020e0609 */
[----:B------:R-:W-:Y:S01]  /*30a0*/  IADD3 R46, P2, PT, R135, R8, RZ ;  /* 0x00000008872e7210 */ /* 0x000fe20007f5e0ff */
[----:B------:R-:W-:Y:S01]  /*30b0*/  VIADD R4, R5, 0xfffffff7 ;  /* 0xfffffff705047836 */ /* 0x000fe20000000000 */
[----:B------:R-:W-:Y:S02]  /*30c0*/  LOP3.LUT P4, RZ, R41, 0x1, RZ, 0xc0, !PT ;  /* 0x0000000129ff7812 */ /* 0x000fe4000788c0ff */
[----:B------:R0:W2:Y:S01]  /*30d0*/  @!P5 LDG.E.U8 R128, desc[UR16][R48.64] ;  /* 0x000000103080d981 */ /* 0x0000a2000c1e1100 */
[----:B------:R-:W-:Y:S01]  /*30e0*/  IMAD.X R47, R133, 0x1, R9, P2 ;  /* 0x00000001852f7824 */ /* 0x000fe200010e0609 */
[----:B------:R-:W-:-:S02]  /*30f0*/  SHF.R.S32.HI R120, RZ, 0x1f, R122 ;  /* 0x0000001fff787819 */ /* 0x000fc4000001147a */
[-C--:B------:R-:W-:Y:S02]  /*3100*/  IADD3 R50, P5, PT, R122, R8.reuse, RZ ;  /* 0x000000087a327210 */ /* 0x080fe40007fbe0ff */
[----:B------:R-:W-:Y:S01]  /*3110*/  ISETP.GE.U32.AND P2, PT, R4, 0x7fffffd8, PT ;  /* 0x7fffffd80400780c */ /* 0x000fe20003f46070 */
[----:B------:R0:W2:Y:S01]  /*3120*/  @!P0 LDG.E.U8 R129, desc[UR16][R46.64] ;  /* 0x000000102e818981 */ /* 0x0000a2000c1e1100 */
[----:B------:R-:W-:Y:S01]  /*3130*/  SHF.R.U32.HI R41, RZ, 0x7, R12 ;  /* 0x00000007ff297819 */ /* 0x000fe2000001160c */
[----:B------:R-:W-:Y:S01]  /*3140*/  IMAD.X R51, R120, 0x1, R9, P5 ;  /* 0x0000000178337824 */ /* 0x000fe200028e0609 */
[----:B------:R-:W-:Y:S02]  /*3150*/  SHF.R.S32.HI R121, RZ, 0x1f, R123 ;  /* 0x0000001fff797819 */ /* 0x000fe4000001147b */
[-C--:B-1----:R-:W-:Y:S01]  /*3160*/  IADD3 R42, P0, PT, R123, R8.reuse, RZ ;  /* 0x000000087b2a7210 */ /* 0x082fe20007f1e0ff */
[----:B------:R-:W-:Y:S01]  /*3170*/  VIADD R4, R5, 0xfffffff6 ;  /* 0xfffffff605047836 */ /* 0x000fe20000000000 */
[----:B------:R-:W-:Y:S01]  /*3180*/  LOP3.LUT P5, RZ, R41, 0x1, RZ, 0xc0, !PT ;  /* 0x0000000129ff7812 */ /* 0x000fe200078ac0ff */
[----:B------:R-:W2:Y:S01]  /*3190*/  @P4 LDG.E.U8 R167, desc[UR16][R50.64] ;  /* 0x0000001032a74981 */ /* 0x000ea2000c1e1100 */
[----:B------:R-:W-:Y:S01]  /*31a0*/  SHF.R.S32.HI R116, RZ, 0x1f, R118 ;  /* 0x0000001fff747819 */ /* 0x000fe20000011476 */
[----:B------:R-:W-:Y:S01]  /*31b0*/  IMAD.X R43, R121, 0x1, R9, P0 ;  /* 0x00000001792b7824 */ /* 0x000fe200000e0609 */
[----:B0-----:R-:W-:Y:S01]  /*31c0*/  IADD3 R48, P4, PT, R118, R8, RZ ;  /* 0x0000000876307210 */ /* 0x001fe20007f9e0ff */
[----:B------:R-:W-:Y:S01]  /*31d0*/  VIADD R41, R5, 0xfffffff4 ;  /* 0xfffffff405297836 */ /* 0x000fe20000000000 */
[----:B------:R-:W-:-:S02]  /*31e0*/  ISETP.GE.U32.AND P0, PT, R4, 0x7fffffd7, PT ;  /* 0x7fffffd70400780c */ /* 0x000fc40003f06070 */
[----:B------:R0:W2:Y:S01]  /*31f0*/  @!P2 LDG.E.U8 R165, desc[UR16][R42.64] ;  /* 0x000000102aa5a981 */ /* 0x0000a2000c1e1100 */
[----:B------:R-:W-:Y:S01]  /*3200*/  IMAD.X R49, R116, 0x1, R9, P4 ;  /* 0x0000000174317824 */ /* 0x000fe200020e0609 */
[----:B------:R-:W-:Y:S02]  /*3210*/  SHF.R.S32.HI R117, RZ, 0x1f, R119 ;  /* 0x0000001fff757819 */ /* 0x000fe40000011477 */
[-C--:B------:R-:W-:Y:S01]  /*3220*/  IADD3 R44, P2, PT, R119, R8.reuse, RZ ;  /* 0x00000008772c7210 */ /* 0x080fe20007f5e0ff */
[----:B------:R-:W-:Y:S01]  /*3230*/  VIADD R4, R5, 0xfffffff5 ;  /* 0xfffffff505047836 */ /* 0x000fe20000000000 */
[----:B------:R-:W-:Y:S01]  /*3240*/  ISETP.GE.U32.AND P4, PT, R41, 0x7fffffd5, PT ;  /* 0x7fffffd52900780c */ /* 0x000fe20003f86070 */
[----:B------:R1:W2:Y:S01]  /*3250*/  @P5 LDG.E.U8 R169, desc[UR16][R48.64] ;  /* 0x0000001030a95981 */ /* 0x0002a2000c1e1100 */
[----:B------:R-:W-:Y:S01]  /*3260*/  SHF.R.S32.HI R112, RZ, 0x1f, R114 ;  /* 0x0000001fff707819 */ /* 0x000fe20000011472 */
[----:B------:R-:W-:Y:S01]  /*3270*/  IMAD.X R45, R117, 0x1, R9, P2 ;  /* 0x00000001752d7824 */ /* 0x000fe200010e0609 */
[----:B------:R-:W-:Y:S01]  /*3280*/  IADD3 R46, P5, PT, R114, R8, RZ ;  /* 0x00000008722e7210 */ /* 0x000fe20007fbe0ff */
[----:B------:R-:W-:Y:S01]  /*3290*/  VIADD R41, R5, 0xfffffff2 ;  /* 0xfffffff205297836 */ /* 0x000fe20000000000 */
[----:B------:R-:W-:-:S02]  /*32a0*/  ISETP.GE.U32.AND P2, PT, R4, 0x7fffffd6, PT ;  /* 0x7fffffd60400780c */ /* 0x000fc40003f46070 */
[----:B------:R1:W2:Y:S01]  /*32b0*/  @!P0 LDG.E.U8 R166, desc[UR16][R44.64] ;  /* 0x000000102ca68981 */ /* 0x0002a2000c1e1100 */
[----:B------:R-:W-:Y:S01]  /*32c0*/  IMAD.X R47, R112, 0x1, R9, P5 ;  /* 0x00000001702f7824 */ /* 0x000fe200028e0609 */
[----:B------:R-:W-:Y:S02]  /*32d0*/  SHF.R.S32.HI R113, RZ, 0x1f, R115 ;  /* 0x0000001fff717819 */ /* 0x000fe40000011473 */
[-C--:B0-----:R-:W-:Y:S01]  /*32e0*/  IADD3 R42, P0, PT, R115, R8.reuse, RZ ;  /* 0x00000008732a7210 */ /* 0x081fe20007f1e0ff */
[----:B------:R-:W-:Y:S01]  /*32f0*/  VIADD R4, R5, 0xfffffff3 ;  /* 0xfffffff305047836 */ /* 0x000fe20000000000 */
[----:B------:R-:W-:Y:S01]  /*3300*/  ISETP.GE.U32.AND P5, PT, R41, 0x7fffffd3, PT ;  /* 0x7fffffd32900780c */ /* 0x000fe20003fa6070 */
[----:B------:R0:W2:Y:S01]  /*3310*/  @!P4 LDG.E.U8 R158, desc[UR16][R46.64] ;  /* 0x000000102e9ec981 */ /* 0x0000a2000c1e1100 */
[----:B------:R-:W-:Y:S01]  /*3320*/  SHF.R.S32.HI R108, RZ, 0x1f, R110 ;  /* 0x0000001fff6c7819 */ /* 0x000fe2000001146e */
[----:B------:R-:W-:Y:S01]  /*3330*/  IMAD.X R43, R113, 0x1, R9, P0 ;  /* 0x00000001712b7824 */ /* 0x000fe200000e0609 */
[----:B-1----:R-:W-:Y:S01]  /*3340*/  IADD3 R48, P4, PT, R110, R8, RZ ;  /* 0x000000086e307210 */ /* 0x002fe20007f9e0ff */
        /* <DEDUP_REMOVED lines=8> */
[----:B------:R1:W2:Y:S01]  /*33d0*/  @!P5 LDG.E.U8 R148, desc[UR16][R48.64] ;  /* 0x000000103094d981 */ /* 0x0002a2000c1e1100 */
[----:B------:R-:W-:Y:S01]  /*33e0*/  SHF.R.S32.HI R104, RZ, 0x1f, R106 ;  /* 0x0000001fff687819 */ /* 0x000fe2000001146a */
[----:B------:R-:W-:Y:S01]  /*33f0*/  IMAD.X R45, R109, 0x1, R9, P2 ;  /* 0x000000016d2d7824 */ /* 0x000fe200010e0609 */
[----:B0-----:R-:W-:-:S02]  /*3400*/  IADD3 R46, P5, PT, R106, R8, RZ ;  /* 0x000000086a2e7210 */ /* 0x001fc40007fbe0ff */
[----:B------:R-:W-:Y:S02]  /*3410*/  ISETP.GE.U32.AND P2, PT, R4, 0x7fffffd2, PT ;  /* 0x7fffffd20400780c */ /* 0x000fe40003f46070 */
[--C-:B------:R-:W-:Y:S01]  /*3420*/  SHF.R.U32.HI R41, RZ, 0xd, R12.reuse ;  /* 0x0000000dff297819 */ /* 0x100fe2000001160c */
[----:B------:R0:W2:Y:S01]  /*3430*/  @!P0 LDG.E.U8 R153, desc[UR16][R44.64] ;  /* 0x000000102c998981 */ /* 0x0000a2000c1e1100 */
[----:B------:R-:W-:Y:S01]  /*3440*/  IMAD.X R47, R104, 0x1, R9, P5 ;  /* 0x00000001682f7824 */ /* 0x000fe200028e0609 */
[----:B------:R-:W-:Y:S02]  /*3450*/  SHF.R.S32.HI R105, RZ, 0x1f, R107 ;  /* 0x0000001fff697819 */ /* 0x000fe4000001146b */
[----:B-1----:R-:W-:Y:S02]  /*3460*/  IADD3 R42, P0, PT, R107, R8, RZ ;  /* 0x000000086b2a7210 */ /* 0x002fe40007f1e0ff */
[----:B------:R-:W-:Y:S01]  /*3470*/  LOP3.LUT P5, RZ, R41, 0x1, RZ, 0xc0, !PT ;  /* 0x0000000129ff7812 */ /* 0x000fe200078ac0ff */
[----:B------:R1:W2:Y:S01]  /*3480*/  @!P4 LDG.E.U8 R130, desc[UR16][R46.64] ;  /* 0x000000102e82c981 */ /* 0x0002a2000c1e1100 */
[----:B------:R-:W-:Y:S01]  /*3490*/  SHF.R.U32.HI R4, RZ, 0xe, R12 ;  /* 0x0000000eff047819 */ /* 0x000fe2000001160c */
[----:B------:R-:W-:Y:S01]  /*34a0*/  IMAD.X R43, R105, 0x1, R9, P0 ;  /* 0x00000001692b7824 */ /* 0x000fe200000e0609 */
[----:B------:R-:W-:-:S02]  /*34b0*/  SHF.R.S32.HI R100, RZ, 0x1f, R102 ;  /* 0x0000001fff647819 */ /* 0x000fc40000011466 */
[-C--:B------:R-:W-:Y:S02]  /*34c0*/  IADD3 R48, P4, PT, R102, R8.reuse, RZ ;  /* 0x0000000866307210 */ /* 0x080fe40007f9e0ff */
[----:B------:R-:W-:Y:S01]  /*34d0*/  LOP3.LUT P0, RZ, R4, 0x1, RZ, 0xc0, !PT ;  /* 0x0000000104ff7812 */ /* 0x000fe2000780c0ff */
[----:B------:R1:W2:Y:S01]  /*34e0*/  @!P2 LDG.E.U8 R131, desc[UR16][R42.64] ;  /* 0x000000102a83a981 */ /* 0x0002a2000c1e1100 */
[--C-:B------:R-:W-:Y:S01]  /*34f0*/  SHF.R.U32.HI R41, RZ, 0xb, R12.reuse ;  /* 0x0000000bff297819 */ /* 0x100fe2000001160c */
[----:B------:R-:W-:Y:S01]  /*3500*/  IMAD.X R49, R100, 0x1, R9, P4 ;  /* 0x0000000164317824 */ /* 0x000fe200020e0609 */
[----:B------:R-:W-:Y:S02]  /*3510*/  SHF.R.S32.HI R101, RZ, 0x1f, R103 ;  /* 0x0000001fff657819 */ /* 0x000fe40000011467 */
[----:B0-----:R-:W-:Y:S02]  /*3520*/  IADD3 R44, P2, PT, R103, R8, RZ ;  /* 0x00000008672c7210 */ /* 0x001fe40007f5e0ff */
[----:B------:R-:W-:Y:S01]  /*3530*/  LOP3.LUT P4, RZ, R41, 0x1, RZ, 0xc0, !PT ;  /* 0x0000000129ff7812 */ /* 0x000fe2000788c0ff */
[----:B------:R0:W2:Y:S01]  /*3540*/  @P5 LDG.E.U8 R159, desc[UR16][R48.64] ;  /* 0x00000010309f5981 */ /* 0x0000a2000c1e1100 */
[----:B------:R-:W-:Y:S01]  /*3550*/  SHF.R.U32.HI R4, RZ, 0xc, R12 ;  /* 0x0000000cff047819 */ /* 0x000fe2000001160c */
[----:B------:R-:W-:Y:S01]  /*3560*/  IMAD.X R45, R101, 0x1, R9, P2 ;  /* 0x00000001652d7824 */ /* 0x000fe200010e0609 */
[----:B------:R-:W-:-:S02]  /*3570*/  SHF.R.S32.HI R96, RZ, 0x1f, R98 ;  /* 0x0000001fff607819 */ /* 0x000fc40000011462 */
[-C--:B-1----:R-:W-:Y:S02]  /*3580*/  IADD3 R46, P5, PT, R98, R8.reuse, RZ ;  /* 0x00000008622e7210 */ /* 0x082fe40007fbe0ff */
[----:B------:R-:W-:Y:S01]  /*3590*/  LOP3.LUT P2, RZ, R4, 0x1, RZ, 0xc0, !PT ;  /* 0x0000000104ff7812 */ /* 0x000fe2000784c0ff */
[----:B------:R1:W2:Y:S01]  /*35a0*/  @P0 LDG.E.U8 R168, desc[UR16][R44.64] ;  /* 0x000000102ca80981 */ /* 0x0002a2000c1e1100 */
[--C-:B------:R-:W-:Y:S01]  /*35b0*/  SHF.R.U32.HI R41, RZ, 0x9, R12.reuse ;  /* 0x00000009ff297819 */ /* 0x100fe2000001160c */
[----:B------:R-:W-:Y:S01]  /*35c0*/  IMAD.X R47, R96, 0x1, R9, P5 ;  /* 0x00000001602f7824 */ /* 0x000fe200028e0609 */
[----:B------:R-:W-:Y:S02]  /*35d0*/  SHF.R.S32.HI R97, RZ, 0x1f, R99 ;  /* 0x0000001fff617819 */ /* 0x000fe40000011463 */
[----:B------:R-:W-:Y:S02]  /*35e0*/  IADD3 R42, P0, PT, R99, R8, RZ ;  /* 0x00000008632a7210 */ /* 0x000fe40007f1e0ff */
[----:B------:R-:W-:Y:S01]  /*35f0*/  LOP3.LUT P5, RZ, R41, 0x1, RZ, 0xc0, !PT ;  /* 0x0000000129ff7812 */ /* 0x000fe200078ac0ff */
[----:B------:R1:W2:Y:S01]  /*3600*/  @P4 LDG.E.U8 R155, desc[UR16][R46.64] ;  /* 0x000000102e9b4981 */ /* 0x0002a2000c1e1100 */
[----:B------:R-:W-:Y:S01]  /*3610*/  SHF.R.U32.HI R4, RZ, 0xa, R12 ;  /* 0x0000000aff047819 */ /* 0x000fe2000001160c */
[----:B------:R-:W-:Y:S01]  /*3620*/  IMAD.X R43, R97, 0x1, R9, P0 ;  /* 0x00000001612b7824 */ /* 0x000fe200000e0609 */
[----:B------:R-:W-:-:S02]  /*3630*/  SHF.R.S32.HI R92, RZ, 0x1f, R94 ;  /* 0x0000001fff5c7819 */ /* 0x000fc4000001145e */
[-C--:B0-----:R-:W-:Y:S02]  /*3640*/  IADD3 R48, P4, PT, R94, R8.reuse, RZ ;  /* 0x000000085e307210 */ /* 0x081fe40007f9e0ff */
[----:B------:R-:W-:Y:S01]  /*3650*/  LOP3.LUT P0, RZ, R4, 0x1, RZ, 0xc0, !PT ;  /* 0x0000000104ff7812 */ /* 0x000fe2000780c0ff */
[----:B------:R0:W2:Y:S01]  /*3660*/  @P2 LDG.E.U8 R160, desc[UR16][R42.64] ;  /* 0x000000102aa02981 */ /* 0x0000a2000c1e1100 */
[----:B------:R-:W-:Y:S01]  /*3670*/  SHF.R.S32.HI R93, RZ, 0x1f, R95 ;  /* 0x0000001fff5d7819 */ /* 0x000fe2000001145f */
[--C-:B------:R-:W-:Y:S01]  /*3680*/  IMAD.X R49, R92, 0x1, R9.reuse, P4 ;  /* 0x000000015c317824 */ /* 0x100fe200020e0609 */
[----:B-1----:R-:W-:Y:S02]  /*3690*/  IADD3 R44, P2, PT, R95, R8, RZ ;  /* 0x000000085f2c7210 */ /* 0x002fe40007f5e0ff */
[--C-:B------:R-:W-:Y:S02]  /*36a0*/  SHF.R.U32.HI R41, RZ, 0x6, R12.reuse ;  /* 0x00000006ff297819 */ /* 0x100fe4000001160c */
[----:B------:R-:W2:Y:S01]  /*36b0*/  @P5 LDG.E.U8 R149, desc[UR16][R48.64] ;  /* 0x0000001030955981 */ /* 0x000ea2000c1e1100 */
[----:B------:R-:W-:Y:S01]  /*36c0*/  SHF.R.U32.HI R4, RZ, 0x8, R12 ;  /* 0x00000008ff047819 */ /* 0x000fe2000001160c */
[----:B------:R-:W-:Y:S01]  /*36d0*/  IMAD.X R45, R93, 0x1, R9, P2 ;  /* 0x000000015d2d7824 */ /* 0x000fe200010e0609 */
[----:B------:R-:W-:-:S02]  /*36e0*/  SHF.R.S32.HI R87, RZ, 0x1f, R91 ;  /* 0x0000001fff577819 */ /* 0x000fc4000001145b */
[-C--:B------:R-:W-:Y:S02]  /*36f0*/  IADD3 R46, P5, PT, R91, R8.reuse, RZ ;  /* 0x000000085b2e7210 */ /* 0x080fe40007fbe0ff */
[----:B------:R-:W-:Y:S01]  /*3700*/  LOP3.LUT P4, RZ, R41, 0x1, RZ, 0xc0, !PT ;  /* 0x0000000129ff7812 */ /* 0x000fe2000788c0ff */
[----:B------:R-:W2:Y:S01]  /*3710*/  @P0 LDG.E.U8 R152, desc[UR16][R44.64] ;  /* 0x000000102c980981 */ /* 0x000ea2000c1e1100 */
[----:B------:R-:W-:Y:S01]  /*3720*/  LOP3.LUT P2, RZ, R4, 0x1, RZ, 0xc0, !PT ;  /* 0x0000000104ff7812 */ /* 0x000fe2000784c0ff */
[----:B------:R-:W-:Y:S01]  /*3730*/  IMAD.X R47, R87, 0x1, R9, P5 ;  /* 0x00000001572f7824 */ /* 0x000fe200028e0609 */
[----:B------:R-:W-:Y:S02]  /*3740*/  ISETP.GT.AND P0, PT, R90, 0x1f, PT ;  /* 0x0000001f5a00780c */ /* 0x000fe40003f04270 */
[----:B------:R-:W-:Y:S02]  /*3750*/  SHF.R.S32.HI R86, RZ, 0x1f, R89 ;  /* 0x0000001fff567819 */ /* 0x000fe40000011459 */
[----:B------:R-:W-:-:S02]  /*3760*/  IADD3 R4, P5, PT, R89, R8, RZ ;  /* 0x0000000859047210 */ /* 0x000fc40007fbe0ff */
[----:B------:R-:W-:Y:S02]  /*3770*/  SHF.R.U32.HI R41, RZ, 0x5, R12 ;  /* 0x00000005ff297819 */ /* 0x000fe4000001160c */
[----:B------:R-:W-:Y:S01]  /*3780*/  ISETP.LT.AND P0, PT, R88, R5, P0 ;  /* 0x000000055800720c */ /* 0x000fe20000701270 */
[----:B------:R-:W-:Y:S01]  /*3790*/  IMAD.X R5, R86, 0x1, R9, P5 ;  /* 0x0000000156057824 */ /* 0x000fe200028e0609 */
[----:B------:R-:W-:Y:S02]  /*37a0*/  PRMT R154, RZ, 0x7610, R154 ;  /* 0x00007610ff9a7816 */ /* 0x000fe4000000009a */
[----:B------:R-:W-:Y:S02]  /*37b0*/  LOP3.LUT P5, RZ, R41, 0x1, RZ, 0xc0, !PT ;  /* 0x0000000129ff7812 */ /* 0x000fe400078ac0ff */
[----:B------:R-:W-:Y:S01]  /*37c0*/  SHF.R.U32.HI R41, RZ, 0x4, R12 ;  /* 0x00000004ff297819 */ /* 0x000fe2000001160c */
[----:B------:R1:W2:Y:S01]  /*37d0*/  @P4 LDG.E.U8 R172, desc[UR16][R4.64] ;  /* 0x0000001004ac4981 */ /* 0x0002a2000c1e1100 */
[----:B------:R-:W-:-:S02]  /*37e0*/  SHF.R.S32.HI R84, RZ, 0x1f, R85 ;  /* 0x0000001fff547819 */ /* 0x000fc40000011455 */
[-C--:B0-----:R-:W-:Y:S01]  /*37f0*/  IADD3 R42, P4, PT, R85, R8.reuse, RZ ;  /* 0x00000008552a7210 */ /* 0x081fe20007f9e0ff */
[----:B------:R0:W2:Y:S01]  /*3800*/  @P2 LDG.E.U8 R154, desc[UR16][R46.64] ;  /* 0x000000102e9a2981 */ /* 0x0000a2000c1e1100 */
[----:B------:R-:W-:Y:S02]  /*3810*/  LOP3.LUT P2, RZ, R41, 0x1, RZ, 0xc0, !PT ;  /* 0x0000000129ff7812 */ /* 0x000fe4000784c0ff */
[----:B------:R-:W-:Y:S01]  /*3820*/  SHF.R.U32.HI R41, RZ, 0x3, R12 ;  /* 0x00000003ff297819 */ /* 0x000fe2000001160c */
[----:B------:R-:W-:Y:S01]  /*3830*/  IMAD.X R43, R84, 0x1, R9, P4 ;  /* 0x00000001542b7824 */ /* 0x000fe200020e0609 */
[----:B------:R-:W-:Y:S01]  /*3840*/  PRMT R161, RZ, 0x7610, R161 ;  /* 0x00007610ffa17816 */ /* 0x000fe200000000a1 */
[----:B------:R-:W-:Y:S01]  /*3850*/  IMAD R83, R124, 0x1b, RZ ;  /* 0x0000001b7c537824 */ /* 0x000fe200078e02ff */
[----:B------:R-:W-:Y:S01]  /*3860*/  LOP3.LUT P4, RZ, R41, 0x1, RZ, 0xc0, !PT ;  /* 0x0000000129ff7812 */ /* 0x000fe2000788c0ff */
[----:B------:R-:W-:Y:S02]  /*3870*/  IMAD R41, R88, R125, RZ ;  /* 0x0000007d58297224 */ /* 0x000fe400078e02ff */
[----:B------:R-:W-:Y:S01]  /*3880*/  IMAD R81, R124, 0x1c, RZ ;  /* 0x0000001c7c517824 */ /* 0x000fe200078e02ff */
[----:B------:R0:W2:Y:S01]  /*3890*/  @P5 LDG.E.U8 R161, desc[UR16][R42.64] ;  /* 0x000000102aa15981 */ /* 0x0000a2000c1e1100 */
[----:B------:R-:W-:Y:S01]  /*38a0*/  SHF.R.S32.HI R82, RZ, 0x1f, R83 ;  /* 0x0000001fff527819 */ /* 0x000fe20000011453 */
[----:B------:R-:W-:Y:S01]  /*38b0*/  IMAD R26, R26, UR4, RZ ;  /* 0x000000041a1a7c24 */ /* 0x000fe2000f8e02ff */
[----:B-1----:R-:W-:-:S02]  /*38c0*/  IADD3 R4, P6, PT, R83, R8, RZ ;  /* 0x0000000853047210 */ /* 0x002fc40007fde0ff */
[----:B------:R-:W-:Y:S01]  /*38d0*/  IADD3 R171, P5, PT, R41, UR22, RZ ;  /* 0x0000001629ab7c10 */ /* 0x000fe2000ffbe0ff */
[----:B------:R-:W-:Y:S01]  /*38e0*/  IMAD R37, R37, UR4, RZ ;  /* 0x0000000425257c24 */ /* 0x000fe2000f8e02ff */
[----:B------:R-:W-:Y:S01]  /*38f0*/  SHF.R.S32.HI R80, RZ, 0x1f, R81 ;  /* 0x0000001fff507819 */ /* 0x000fe20000011451 */
[--C-:B------:R-:W-:Y:S01]  /*3900*/  IMAD.X R5, R82, 0x1, R9.reuse, P6 ;  /* 0x0000000152057824 */ /* 0x100fe200030e0609 */
[----:B------:R-:W-:Y:S01]  /*3910*/  LEA.HI.X.SX32 R173, R41, UR23, 0x1, P5 ;  /* 0x0000001729ad7c11 */ /* 0x000fe2000a8f0eff */
[----:B------:R-:W-:Y:S01]  /*3920*/  IMAD R31, R31, UR4, RZ ;  /* 0x000000041f1f7c24 */ /* 0x000fe2000f8e02ff */
[----:B------:R-:W-:Y:S02]  /*3930*/  IADD3 R126, P5, PT, R81, R8, RZ ;  /* 0x00000008517e7210 */ /* 0x000fe40007fbe0ff */
[----:B------:R-:W-:Y:S01]  /*3940*/  IADD3 R78, P6, PT, R26, R171, RZ ;  /* 0x000000ab1a4e7210 */ /* 0x000fe20007fde0ff */
[----:B------:R-:W-:Y:S02]  /*3950*/  IMAD R34, R34, UR4, RZ ;  /* 0x0000000422227c24 */ /* 0x000fe4000f8e02ff */
[----:B------:R-:W-:Y:S01]  /*3960*/  IMAD.X R127, R80, 0x1, R9, P5 ;  /* 0x00000001507f7824 */ /* 0x000fe200028e0609 */
[----:B------:R-:W-:Y:S01]  /*3970*/  LEA.HI.X.SX32 R79, R26, R173, 0x1, P6 ;  /* 0x000000ad1a4f7211 */ /* 0x000fe200030f0eff */
[----:B------:R-:W-:Y:S01]  /*3980*/  IMAD R32, R32, UR4, RZ ;  /* 0x0000000420207c24 */ /* 0x000fe2000f8e02ff */
[----:B------:R-:W-:-:S02]  /*3990*/  IADD3 R76, P5, PT, R37, R171, RZ ;  /* 0x000000ab254c7210 */ /* 0x000fc40007fbe0ff */
[----:B------:R-:W-:Y:S01]  /*39a0*/  IADD3 R74, P6, PT, R31, R171, RZ ;  /* 0x000000ab1f4a7210 */ /* 0x000fe20007fde0ff */
[----:B------:R-:W-:Y:S01]  /*39b0*/  IMAD R29, R29, UR4, RZ ;  /* 0x000000041d1d7c24 */ /* 0x000fe2000f8e02ff */
[-C--:B------:R-:W-:Y:S01]  /*39c0*/  LEA.HI.X.SX32 R77, R37, R173.reuse, 0x1, P5 ;  /* 0x000000ad254d7211 */ /* 0x080fe200028f0eff */
[----:B------:R-:W-:Y:S01]  /*39d0*/  IMAD R33, R33, UR4, RZ ;  /* 0x0000000421217c24 */ /* 0x000fe2000f8e02ff */
[----:B------:R-:W-:Y:S02]  /*39e0*/  LEA.HI.X.SX32 R75, R31, R173, 0x1, P6 ;  /* 0x000000ad1f4b7211 */ /* 0x000fe400030f0eff */
[-C--:B------:R-:W-:Y:S02]  /*39f0*/  IADD3 R72, P5, PT, R34, R171.reuse, RZ ;  /* 0x000000ab22487210 */ /* 0x080fe40007fbe0ff */
[----:B------:R-:W-:Y:S01]  /*3a00*/  IADD3 R70, P6, PT, R32, R171, RZ ;  /* 0x000000ab20467210 */ /* 0x000fe20007fde0ff */
[----:B------:R-:W-:Y:S01]  /*3a10*/  IMAD R30, R30, UR4, RZ ;  /* 0x000000041e1e7c24 */ /* 0x000fe2000f8e02ff */
[-C--:B------:R-:W-:Y:S01]  /*3a20*/  LEA.HI.X.SX32 R73, R34, R173.reuse, 0x1, P5 ;  /* 0x000000ad22497211 */ /* 0x080fe200028f0eff */
[----:B------:R-:W-:Y:S01]  /*3a30*/  IMAD R40, R40, UR4, RZ ;  /* 0x0000000428287c24 */ /* 0x000fe2000f8e02ff */
[----:B------:R-:W-:-:S02]  /*3a40*/  LEA.HI.X.SX32 R71, R32, R173, 0x1, P6 ;  /* 0x000000ad20477211 */ /* 0x000fc400030f0eff */
[-C--:B------:R-:W-:Y:S02]  /*3a50*/  IADD3 R68, P5, PT, R29, R171.reuse, RZ ;  /* 0x000000ab1d447210 */ /* 0x080fe40007fbe0ff */
        /* <DEDUP_REMOVED lines=24> */
[----:B------:R-:W-:Y:S02]  /*3be0*/  IADD3 R50, P6, PT, R38, R171, RZ ;  /* 0x000000ab26327210 */ /* 0x000fe40007fde0ff */
[----:B------:R-:W-:Y:S01]  /*3bf0*/  PRMT R164, RZ, 0x7610, R164 ;  /* 0x00007610ffa47816 */ /* 0x000fe200000000a4 */
[----:B------:R-:W-:Y:S01]  /*3c00*/  IMAD R23, R23, UR4, RZ ;  /* 0x0000000417177c24 */ /* 0x000fe2000f8e02ff */
[-C--:B------:R-:W-:Y:S01]  /*3c10*/  LEA.HI.X.SX32 R53, R27, R173.reuse, 0x1, P5 ;  /* 0x000000ad1b357211 */ /* 0x080fe200028f0eff */
[----:B------:R-:W-:Y:S01]  /*3c20*/  IMAD R24, R24, UR4, RZ ;  /* 0x0000000418187c24 */ /* 0x000fe2000f8e02ff */
[----:B------:R-:W-:Y:S02]  /*3c30*/  LEA.HI.X.SX32 R51, R38, R173, 0x1, P6 ;  /* 0x000000ad26337211 */ /* 0x000fe400030f0eff */
[----:B------:R-:W-:Y:S01]  /*3c40*/  SHF.R.U32.HI R44, RZ, 0x2, R12 ;  /* 0x00000002ff2c7819 */ /* 0x000fe2000001160c */
[----:B------:R1:W4:Y:S01]  /*3c50*/  @P2 LDG.E.U8 R164, desc[UR16][R4.64] ;  /* 0x0000001004a42981 */ /* 0x000322000c1e1100 */
[----:B------:R-:W-:-:S02]  /*3c60*/  IADD3 R48, P5, PT, R18, R171, RZ ;  /* 0x000000ab12307210 */ /* 0x000fc40007fbe0ff */
[----:B0-----:R-:W-:Y:S01]  /*3c70*/  IADD3 R46, P6, PT, R25, R171, RZ ;  /* 0x000000ab192e7210 */ /* 0x001fe20007fde0ff */
[----:B------:R-:W-:Y:S01]  /*3c80*/  IMAD R22, R22, UR4, RZ ;  /* 0x0000000416167c24 */ /* 0x000fe2000f8e02ff */
[----:B------:R-:W-:Y:S01]  /*3c90*/  LOP3.LUT P2, RZ, R44, 0x1, RZ, 0xc0, !PT ;  /* 0x000000012cff7812 */ /* 0x000fe2000784c0ff */
[----:B------:R-:W-:Y:S01]  /*3ca0*/  IMAD R21, R21, UR4, RZ ;  /* 0x0000000415157c24 */ /* 0x000fe2000f8e02ff */
[-C--:B------:R-:W-:Y:S02]  /*3cb0*/  LEA.HI.X.SX32 R49, R18, R173.reuse, 0x1, P5 ;  /* 0x000000ad12317211 */ /* 0x080fe400028f0eff */
[----:B------:R-:W-:Y:S02]  /*3cc0*/  LEA.HI.X.SX32 R47, R25, R173, 0x1, P6 ;  /* 0x000000ad192f7211 */ /* 0x000fe400030f0eff */
[CC--:B------:R-:W-:Y:S02]  /*3cd0*/  IADD3 R44, P5, PT, R23.reuse, R171.reuse, RZ ;  /* 0x000000ab172c7210 */ /* 0x0c0fe40007fbe0ff */
[----:B------:R-:W-:Y:S01]  /*3ce0*/  IADD3 R42, P6, PT, R24, R171, RZ ;  /* 0x000000ab182a7210 */ /* 0x000fe20007fde0ff */
[----:B------:R-:W-:Y:S01]  /*3cf0*/  IMAD R20, R20, UR4, RZ ;  /* 0x0000000414147c24 */ /* 0x000fe2000f8e02ff */
[-C--:B------:R-:W-:Y:S01]  /*3d00*/  LEA.HI.X.SX32 R45, R23, R173.reuse, 0x1, P5 ;  /* 0x000000ad172d7211 */ /* 0x080fe200028f0eff */
[----:B------:R-:W-:Y:S01]  /*3d10*/  IMAD R19, R19, UR4, RZ ;  /* 0x0000000413137c24 */ /* 0x000fe2000f8e02ff */
[----:B------:R-:W-:-:S02]  /*3d20*/  LEA.HI.X.SX32 R43, R24, R173, 0x1, P6 ;  /* 0x000000ad182b7211 */ /* 0x000fc400030f0eff */
[CC--:B------:R-:W-:Y:S02]  /*3d30*/  IADD3 R40, P5, PT, R22.reuse, R171.reuse, RZ ;  /* 0x000000ab16287210 */ /* 0x0c0fe40007fbe0ff */
        /* <DEDUP_REMOVED lines=18> */
[C---:B------:R-:W-:Y:S01]  /*3e60*/  IADD3 R26, P6, PT, R15.reuse, R171, RZ ;  /* 0x000000ab0f1a7210 */ /* 0x040fe20007fde0ff */
        /* <DEDUP_REMOVED lines=9> */
[----:B------:R-:W-:Y:S01]  /*3f00*/  IMAD R15, R124, 0x1d, RZ ;  /* 0x0000001d7c0f7824 */ /* 0x000fe200078e02ff */
[----:B------:R-:W-:Y:S02]  /*3f10*/  LEA.HI.X.SX32 R23, R11, R173, 0x1, P6 ;  /* 0x000000ad0b177211 */ /* 0x000fe400030f0eff */
[-C--:B------:R-:W-:Y:S01]  /*3f20*/  IADD3 R20, P5, PT, R10, R171.reuse, RZ ;  /* 0x000000ab0a147210 */ /* 0x080fe20007fbe0ff */
[----:B------:R0:W4:Y:S01]  /*3f30*/  @P4 LDG.E.U8 R201, desc[UR16][R126.64] ;  /* 0x000000107ec94981 */ /* 0x000122000c1e1100 */
[----:B------:R-:W-:-:S02]  /*3f40*/  IADD3 R18, P6, PT, R6, R171, RZ ;  /* 0x000000ab06127210 */ /* 0x000fc40007fde0ff */
[-C--:B------:R-:W-:Y:S02]  /*3f50*/  LEA.HI.X.SX32 R21, R10, R173.reuse, 0x1, P5 ;  /* 0x000000ad0a157211 */ /* 0x080fe400028f0eff */
[----:B------:R-:W-:Y:S01]  /*3f60*/  LEA.HI.X.SX32 R19, R6, R173, 0x1, P6 ;  /* 0x000000ad06137211 */ /* 0x000fe200030f0eff */
[----:B------:R-:W-:Y:S01]  /*3f70*/  IMAD R14, R124, 0x1e, RZ ;  /* 0x0000001e7c0e7824 */ /* 0x000fe200078e02ff */
[----:B------:R-:W-:Y:S02]  /*3f80*/  IADD3 R16, P5, PT, R7, R171, RZ ;  /* 0x000000ab07107210 */ /* 0x000fe40007fbe0ff */
[----:B------:R-:W-:Y:S02]  /*3f90*/  SHF.R.S32.HI R13, RZ, 0x1f, R15 ;  /* 0x0000001fff0d7819 */ /* 0x000fe4000001140f */
[----:B------:R-:W-:Y:S02]  /*3fa0*/  IADD3 R6, P4, PT, R15, R8, RZ ;  /* 0x000000080f067210 */ /* 0x000fe40007f9e0ff */
[----:B------:R-:W-:-:S02]  /*3fb0*/  SHF.R.U32.HI R12, RZ, 0x1, R12 ;  /* 0x00000001ff0c7819 */ /* 0x000fc4000001160c */
[----:B------:R-:W-:Y:S01]  /*3fc0*/  LEA.HI.X.SX32 R17, R7, R173, 0x1, P5 ;  /* 0x000000ad07117211 */ /* 0x000fe200028f0eff */
[----:B------:R-:W-:Y:S01]  /*3fd0*/  IMAD.X R7, R13, 0x1, R9, P4 ;  /* 0x000000010d077824 */ /* 0x000fe200020e0609 */
[----:B------:R-:W-:Y:S01]  /*3fe0*/  LOP3.LUT P6, RZ, R12, 0x1, RZ, 0xc0, !PT ;  /* 0x000000010cff7812 */ /* 0x000fe200078cc0ff */
[----:B------:R-:W-:Y:S01]  /*3ff0*/  IMAD R12, R124, 0x1f, RZ ;  /* 0x0000001f7c0c7824 */ /* 0x000fe200078e02ff */
[----:B------:R-:W-:Y:S02]  /*4000*/  SHF.R.S32.HI R11, RZ, 0x1f, R14 ;  /* 0x0000001fff0b7819 */ /* 0x000fe4000001140e */
[----:B-1----:R-:W-:Y:S02]  /*4010*/  IADD3 R4, P4, PT, R14, R8, RZ ;  /* 0x000000080e047210 */ /* 0x002fe40007f9e0ff */
[----:B------:R-:W-:-:S03]  /*4020*/  SHF.R.S32.HI R10, RZ, 0x1f, R12 ;  /* 0x0000001fff0a7819 */ /* 0x000fc6000001140c */
[----:B------:R-:W-:Y:S01]  /*4030*/  IMAD.X R5, R11, 0x1, R9, P4 ;  /* 0x000000010b057824 */ /* 0x000fe200020e0609 */
[----:B------:R-:W-:Y:S02]  /*4040*/  IADD3 R8, P4, PT, R12, R8, RZ ;  /* 0x000000080c087210 */ /* 0x000fe40007f9e0ff */
[----:B0-----:R-:W-:Y:S02]  /*4050*/  PRMT R126, RZ, 0x7610, R126 ;  /* 0x00007610ff7e7816 */ /* 0x001fe4000000007e */
[----:B------:R-:W-:Y:S01]  /*4060*/  PRMT R127, RZ, 0x7610, R127 ;  /* 0x00007610ff7f7816 */ /* 0x000fe2000000007f */
[----:B------:R-:W-:Y:S01]  /*4070*/  IMAD.X R9, R10, 0x1, R9, P4 ;  /* 0x000000010a097824 */ /* 0x000fe200020e0609 */
[----:B------:R-:W-:Y:S02]  /*4080*/  PRMT R174, RZ, 0x7610, R174 ;  /* 0x00007610ffae7816 */ /* 0x000fe400000000ae */
[----:B------:R-:W-:Y:S01]  /*4090*/  PRMT R171, RZ, 0x7610, R171 ;  /* 0x00007610ffab7816 */ /* 0x000fe200000000ab */
[----:B------:R-:W4:Y:S01]  /*40a0*/  @P2 LDG.E.U8 R126, desc[UR16][R6.64] ;  /* 0x00000010067e2981 */ /* 0x000f22000c1e1100 */
[----:B------:R-:W-:-:S02]  /*40b0*/  PRMT R173, RZ, 0x7610, R173 ;  /* 0x00007610ffad7816 */ /* 0x000fc400000000ad */
[----:B------:R-:W-:Y:S01]  /*40c0*/  PRMT R175, RZ, 0x7610, R175 ;  /* 0x00007610ffaf7816 */ /* 0x000fe200000000af */
[----:B------:R-:W4:Y:S01]  /*40d0*/  @P6 LDG.E.U8 R127, desc[UR16][R4.64] ;  /* 0x00000010047f6981 */ /* 0x000f22000c1e1100 */
[----:B------:R-:W-:Y:S02]  /*40e0*/  PRMT R177, RZ, 0x7610, R177 ;  /* 0x00007610ffb17816 */ /* 0x000fe400000000b1 */
[----:B------:R-:W-:Y:S01]  /*40f0*/  PRMT R179, RZ, 0x7610, R179 ;  /* 0x00007610ffb37816 */ /* 0x000fe200000000b3 */
[----:B------:R0:W4:Y:S01]  /*4100*/  @!P1 LDG.E.U8 R174, desc[UR16][R8.64] ;  /* 0x0000001008ae9981 */ /* 0x000122000c1e1100 */
        /* <DEDUP_REMOVED lines=8> */
[----:B------:R-:W4:Y:S01]  /*4190*/  @P0 LDG.E.U8 R175, desc[UR16][R70.64] ;  /* 0x0000001046af0981 */ /* 0x000f22000c1e1100 */
        /* <DEDUP_REMOVED lines=30> */
[----:B------:R-:W-:-:S03]  /*4380*/  PRMT R206, RZ, 0x7610, R206 ;  /* 0x00007610ffce7816 */ /* 0x000fc600000000ce */
[----:B------:R-:W4:Y:S04]  /*4390*/  @P0 LDG.E.U8 R197, desc[UR16][R26.64] ;  /* 0x000000101ac50981 */ /* 0x000f28000c1e1100 */
        /* <DEDUP_REMOVED lines=17> */
[----:B------:R-:W4:Y:S01]  /*44b0*/  @P0 LDG.E.U8 R206, desc[UR16][R16.64] ;  /* 0x0000001010ce0981 */ /* 0x000f22000c1e1100 */
[----:B------:R-:W-:-:S04]  /*44c0*/  @!UP1 UIADD3 UR4, UPT, UPT, -UR7, 0x100000, URZ ;  /* 0x0010000007049890 */ /* 0x000fc8000fffe1ff */
[----:B------:R-:W-:Y:S02]  /*44d0*/  @!UP1 USHF.L.U32 UR5, UR4, 0xb, URZ ;  /* 0x0000000b04059899 */ /* 0x000fe400080006ff */
[----:B------:R-:W-:Y:S01]  /*44e0*/  @!UP1 USHF.L.U32 UR4, UR4, 0x1, URZ ;  /* 0x0000000104049899 */ /* 0x000fe200080006ff */
[----:B------:R-:W-:Y:S01]  /*44f0*/  VOTEU.ALL UP1, P3 ;  /* 0x0000000000ff7886 */ /* 0x000fe20001820000 */
[C---:B0-----:R-:W-:Y:S02]  /*4500*/  LOP3.LUT R9, R146.reuse, 0x10, RZ, 0x3c, !PT ;  /* 0x0000001092097812 */ /* 0x041fe400078e3cff */
[C---:B------:R-:W-:Y:S02]  /*4510*/  LOP3.LUT R8, R146.reuse, 0x20, RZ, 0x3c, !PT ;  /* 0x0000002092087812 */ /* 0x040fe400078e3cff */
[C---:B------:R-:W-:Y:S02]  /*4520*/  LOP3.LUT R7, R146.reuse, 0x30, RZ, 0x3c, !PT ;  /* 0x0000003092077812 */ /* 0x040fe400078e3cff */
[----:B------:R-:W-:-:S02]  /*4530*/  LOP3.LUT R6, R146, 0x40, RZ, 0x3c, !PT ;  /* 0x0000004092067812 */ /* 0x000fc400078e3cff */
[C---:B------:R-:W-:Y:S02]  /*4540*/  LOP3.LUT R5, R146.reuse, 0x50, RZ, 0x3c, !PT ;  /* 0x0000005092057812 */ /* 0x040fe400078e3cff */
[----:B------:R0:W1:Y:S01]  /*4550*/  @!UP1 SYNCS.EXCH.64 URZ, [UR18+0x4008], UR4 ;  /* 0x0040080412ff95b2 */ /* 0x0000620008000100 */
[----:B--2---:R-:W-:Y:S01]  /*4560*/  STS.U8 [R146+UR18], R163 ;  /* 0x000000a392007988 */ /* 0x004fe20008000012 */
[----:B------:R-:W-:-:S03]  /*4570*/  LOP3.LUT R4, R146, 0x60, RZ, 0x3c, !PT ;  /* 0x0000006092047812 */ /* 0x000fc600078e3cff */
[----:B------:R-:W-:Y:S04]  /*4580*/  STS.U8 [R146+UR18+0x400], R165 ;  /* 0x000400a592007988 */ /* 0x000fe80008000012 */
[----:B------:R-:W-:Y:S04]  /*4590*/  STS.U8 [R146+UR18+0x800], R167 ;  /* 0x000800a792007988 */ /* 0x000fe80008000012 */
[----:B------:R-:W-:Y:S04]  /*45a0*/  STS.U8 [R146+UR18+0xc00], R169 ;  /* 0x000c00a992007988 */ /* 0x000fe80008000012 */
[----:B---3--:R-:W-:Y:S04]  /*45b0*/  STS.U8 [R9+UR18+0x80], R170 ;  /* 0x000080aa09007988 */ /* 0x008fe80008000012 */
[----:B------:R-:W-:Y:S04]  /*45c0*/  STS.U8 [R9+UR18+0x480], R166 ;  /* 0x000480a609007988 */ /* 0x000fe80008000012 */
[----:B------:R-:W-:Y:S04]  /*45d0*/  STS.U8 [R9+UR18+0x880], R168 ;  /* 0x000880a809007988 */ /* 0x000fe80008000012 */
[----:B------:R-:W-:Y:S04]  /*45e0*/  STS.U8 [R9+UR18+0xc80], R172 ;  /* 0x000c80ac09007988 */ /* 0x000fe80008000012 */
[----:B-----5:R2:W-:Y:S04]  /*45f0*/  STS.U8 [R8+UR18+0x100], R3 ;  /* 0x0001000308007988 */ /* 0x0205e80008000012 */
[----:B------:R0:W-:Y:S04]  /*4600*/  STS.U8 [R8+UR18+0x500], R157 ;  /* 0x0005009d08007988 */ /* 0x0001e80008000012 */
[----:B------:R0:W-:Y:S01]  /*4610*/  STS.U8 [R8+UR18+0x900], R159 ;  /* 0x0009009f08007988 */ /* 0x0001e20008000012 */
[----:B--2---:R-:W-:-:S03]  /*4620*/  LOP3.LUT R3, R146, 0x70, RZ, 0x3c, !PT ;  /* 0x0000007092037812 */ /* 0x004fc600078e3cff */
[----:B------:R0:W-:Y:S04]  /*4630*/  STS.U8 [R8+UR18+0xd00], R161 ;  /* 0x000d00a108007988 */ /* 0x0001e80008000012 */
[----:B----4-:R0:W-:Y:S04]  /*4640*/  STS.U8 [R7+UR18+0x180], R162 ;  /* 0x000180a207007988 */ /* 0x0101e80008000012 */
[----:B------:R0:W-:Y:S04]  /*4650*/  STS.U8 [R7+UR18+0x580], R158 ;  /* 0x0005809e07007988 */ /* 0x0001e80008000012 */
[----:B------:R0:W-:Y:S04]  /*4660*/  STS.U8 [R7+UR18+0x980], R160 ;  /* 0x000980a007007988 */ /* 0x0001e80008000012 */
[----:B------:R0:W-:Y:S04]  /*4670*/  STS.U8 [R7+UR18+0xd80], R164 ;  /* 0x000d80a407007988 */ /* 0x0001e80008000012 */
[----:B------:R0:W-:Y:S04]  /*4680*/  STS.U8 [R6+UR18+0x200], R151 ;  /* 0x0002009706007988 */ /* 0x0001e80008000012 */
[----:B------:R0:W-:Y:S04]  /*4690*/  STS.U8 [R6+UR18+0x600], R153 ;  /* 0x0006009906007988 */ /* 0x0001e80008000012 */
[----:B------:R0:W-:Y:S01]  /*46a0*/  STS.U8 [R6+UR18+0xa00], R155 ;  /* 0x000a009b06007988 */ /* 0x0001e20008000012 */
[----:B------:R-:W-:-:S04]  /*46b0*/  ISETP.NE.U32.AND P0, PT, RZ, UR8, PT ;  /* 0x00000008ff007c0c */ /* 0x000fc8000bf05070 */
[C---:B------:R-:W-:Y:S02]  /*46c0*/  ISETP.LT.OR P1, PT, R90.reuse, 0x20, P0 ;  /* 0x000000205a00780c */ /* 0x040fe40000721670 */
[----:B------:R-:W-:Y:S01]  /*46d0*/  ISETP.GE.AND P2, PT, R90, 0x40, PT ;  /* 0x000000405a00780c */ /* 0x000fe20003f46270 */
[----:B------:R0:W-:Y:S04]  /*46e0*/  STS.U8 [R6+UR18+0xe00], R201 ;  /* 0x000e00c906007988 */ /* 0x0001e80008000012 */
        /* <DEDUP_REMOVED lines=43> */
[----:B------:R0:W-:Y:S01]  /*49a0*/  STS.U8 [R9+UR18+0x1f80], R206 ;  /* 0x001f80ce09007988 */ /* 0x0001e20008000012 */
[----:B-1----:R1:W-:Y:S06]  /*49b0*/  MEMBAR.ALL.CTA ;  /* 0x0000000000007992 */ /* 0x0023ec0000008000 */
[----:B-1----:R-:W1:Y:S02]  /*49c0*/  FENCE.VIEW.ASYNC.S ;  /* 0x00000000000073c6 */ /* 0x002e640000000000 */
[----:B-1----:R-:W-:Y:S06]  /*49d0*/  BAR.SYNC.DEFER_BLOCKING 0x0 ;  /* 0x0000000000007b1d */ /* 0x002fec0000010000 */
[----:B------:R-:W-:Y:S05]  /*49e0*/  @P1 BRA `(.L_x_6) ;  /* 0x00000000003c1947 */ /* 0x000fea0003800000 */
[----:B0-----:R-:W-:Y:S02]  /*49f0*/  UIADD3 UR4, UPT, UPT, UR18, 0x1000, URZ ;  /* 0x0000100012047890 */ /* 0x001fe4000fffe0ff */
[----:B------:R-:W-:Y:S02]  /*4a00*/  USHF.R.U32.HI UR6, URZ, 0x4, UR18 ;  /* 0x00000004ff067899 */ /* 0x000fe40008011612 */
[----:B------:R-:W-:Y:S02]  /*4a10*/  USHF.R.U32.HI UR4, URZ, 0x4, UR4 ;  /* 0x00000004ff047899 */ /* 0x000fe40008011604 */
[----:B------:R-:W-:Y:S02]  /*4a20*/  USGXT.U32 UR6, UR6, 0xe ;  /* 0x0000000e0606789a */ /* 0x000fe40008000000 */
[----:B------:R-:W-:Y:S01]  /*4a30*/  USGXT.U32 UR8, UR4, 0xe ;  /* 0x0000000e0408789a */ /* 0x000fe20008000000 */
[----:B------:R-:W-:Y:S02]  /*4a40*/  UMOV UR5, URZ ;  /* 0x000000ff00057c82 */ /* 0x000fe40008000000 */
[----:B------:R-:W-:Y:S01]  /*4a50*/  UMOV UR4, UR10 ;  /* 0x0000000a00047c82 */ /* 0x000fe20008000000 */
[----:B------:R-:W-:Y:S01]  /*4a60*/  UMOV UR14, 0x0 ;  /* 0x00000000000e7882 */ /* 0x000fe20000000000 */
[----:B------:R-:W-:Y:S01]  /*4a70*/  UMOV UR15, 0x8208490 ;  /* 0x08208490000f7882 */ /* 0x000fe20000000000 */
[----:B------:R-:W-:Y:S01]  /*4a80*/  UMOV UR7, 0x40004040 ;  /* 0x4000404000077882 */ /* 0x000fe20000000000 */
[----:B------:R-:W-:Y:S01]  /*4a90*/  UMOV UR9, 0xc0004010 ;  /* 0xc000401000097882 */ /* 0x000fe20000000000 */
[----:B------:R-:W-:Y:S01]  /*4aa0*/  UMOV UR4, UR4 ;  /* 0x0000000400047c82 */ /* 0x000fe20008000000 */
[----:B------:R1:W-:Y:S01]  /*4ab0*/  UTCQMMA gdesc[UR6], gdesc[UR8], tmem[UR19], tmem[UR14], idesc[UR15], !UPT ;  /* 0x00ff0e08060075ea */ /* 0x0003e2000f800313 */
[----:B------:R1:W-:Y:S01]  /*4ac0*/  UTCBAR [UR4], URZ ;  /* 0x000000ff040073e9 */ /* 0x0003e200080000ff */
[----:B------:R-:W-:-:S02]  /*4ad0*/  NOP ;  /* 0x0000000000007918 */ /* 0x000fc40000000000 */
.L_x_6:
[----:B01----:R-:W-:Y:S01]  /*4ae0*/  UMOV UR4, URZ ;  /* 0x000000ff00047c82 */ /* 0x003fe20008000000 */
[----:B------:R-:W-:Y:S05]  /*4af0*/  @!P2 BRA `(.L_x_7) ;  /* 0x000000180064a947 */ /* 0x000fea0003800000 */
[----:B------:R-:W-:Y:S01]  /*4b00*/  SHF.R.S32.HI R127, RZ, 0x1f, R90 ;  /* 0x0000001fff7f7819 */ /* 0x000fe2000001145a */
[----:B------:R-:W-:Y:S01]  /*4b10*/  IMAD.SHL.U32 R149, R124, 0x20, RZ ;  /* 0x000000207c957824 */ /* 0x000fe200078e00ff */
[----:B------:R-:W-:Y:S01]  /*4b20*/  UIADD3 UR5, UPT, UPT, UR18, 0x3000, URZ ;  /* 0x0000300012057890 */ /* 0x000fe2000fffe0ff */
[----:B------:R-:W-:Y:S01]  /*4b30*/  IMAD.SHL.U32 R173, R125, 0x20, RZ ;  /* 0x000000207dad7824 */ /* 0x000fe200078e00ff */
[----:B------:R-:W-:Y:S01]  /*4b40*/  LEA.HI R127, R127, R90, RZ, 0x5 ;  /* 0x0000005a7f7f7211 */ /* 0x000fe200078f28ff */
[----:B------:R-:W-:Y:S01]  /*4b50*/  UIADD3 UR4, UPT, UPT, UR18, 0x2000, URZ ;  /* 0x0000200012047890 */ /* 0x000fe2000fffe0ff */
[----:B------:R-:W-:Y:S01]  /*4b60*/  IADD3 R150, P1, P2, R150, UR20, R149 ;  /* 0x0000001496967c10 */ /* 0x000fe2000fa3e095 */
[----:B------:R-:W-:Y:S01]  /*4b70*/  USHF.R.U32.HI UR5, URZ, 0x4, UR5 ;  /* 0x00000004ff057899 */ /* 0x000fe20008011605 */
[----:B------:R-:W-:Y:S01]  /*4b80*/  SHF.R.S32.HI R127, RZ, 0x5, R127 ;  /* 0x00000005ff7f7819 */ /* 0x000fe2000001147f */
[----:B------:R-:W-:Y:S01]  /*4b90*/  USHF.R.U32.HI UR4, URZ, 0x4, UR4 ;  /* 0x00000004ff047899 */ /* 0x000fe20008011604 */
[----:B------:R-:W-:Y:S01]  /*4ba0*/  SHF.R.S32.HI R148, RZ, 0x1f, R149 ;  /* 0x0000001fff947819 */ /* 0x000fe20000011495 */
[----:B------:R-:W-:Y:S01]  /*4bb0*/  IMAD.MOV.U32 R124, RZ, RZ, RZ ;  /* 0x000000ffff7c7224 */ /* 0x000fe200078e00ff */
[----:B------:R-:W-:Y:S01]  /*4bc0*/  VIMNMX R127, PT, PT, R127, 0x2, !PT ;  /* 0x000000027f7f7848 */ /* 0x000fe20007fe0100 */
[----:B------:R-:W-:Y:S01]  /*4bd0*/  USGXT.U32 UR14, UR5, 0xe ;  /* 0x0000000e050e789a */ /* 0x000fe20008000000 */
[----:B------:R-:W-:Y:S01]  /*4be0*/  IADD3.X R147, PT, PT, R147, UR21, R148, P1, P2 ;  /* 0x0000001593937c10 */ /* 0x000fe20008fe4494 */
[----:B------:R-:W0:Y:S01]  /*4bf0*/  LDCU UR20, c[0x0][0x3a8] ;  /* 0x00007500ff1477ac */ /* 0x000e220008000800 */
[----:B------:R-:W-:Y:S01]  /*4c00*/  SHF.R.S32.HI R176, RZ, 0x1f, R173 ;  /* 0x0000001fffb07819 */ /* 0x000fe200000114ad */
[----:B------:R-:W-:Y:S01]  /*4c10*/  VIADD R175, R127, 0xffffffff ;  /* 0xffffffff7faf7836 */ /* 0x000fe20000000000 */
[----:B------:R-:W-:Y:S01]  /*4c20*/  USGXT.U32 UR8, UR4, 0xe ;  /* 0x0000000e0408789a */ /* 0x000fe20008000000 */
[----:B------:R-:W-:Y:S01]  /*4c30*/  UMOV UR13, UR10 ;  /* 0x0000000a000d7c82 */ /* 0x000fe20008000000 */
[----:B------:R-:W-:Y:S01]  /*4c40*/  UMOV UR15, 0x1 ;  /* 0x00000001000f7882 */ /* 0x000fe20000000000 */
[----:B------:R-:W-:-:S09]  /*4c50*/  UMOV UR5, URZ ;  /* 0x000000ff00057c82 */ /* 0x000fd20008000000 */
.L_x_10:
[----:B------:R-:W-:Y:S01]  /*4c60*/  IMAD.U32 R124, R124, -0x80000000, RZ ;  /* 0x800000007c7c7824 */ /* 0x000fe200078e00ff */
[----:B0-----:R-:W-:Y:S02]  /*4c70*/  IADD3 R128, P5, PT, R150, UR20, RZ ;  /* 0x0000001496807c10 */ /* 0x001fe4000ffbe0ff */
[C---:B------:R-:W-:Y:S01]  /*4c80*/  ISETP.GT.AND P2, PT, R141.reuse, 0x1, PT ;  /* 0x000000018d00780c */ /* 0x040fe20003f44270 */
[----:B------:R-:W0:Y:S01]  /*4c90*/  SYNCS.PHASECHK.TRANS64.TRYWAIT P4, [UR13], R124 ;  /* 0x0000007cff0075a7 */ /* 0x000e22000808110d */
[----:B------:R-:W-:Y:S01]  /*4ca0*/  ISETP.GT.AND P1, PT, R141, 0x2, PT ;  /* 0x000000028d00780c */ /* 0x000fe20003f24270 */
[----:B------:R-:W-:Y:S01]  /*4cb0*/  IMAD.X R129, R144, 0x1, R147, P5 ;  /* 0x0000000190817824 */ /* 0x000fe200028e0693 */
[----:B------:R-:W-:Y:S01]  /*4cc0*/  PRMT R174, RZ, 0x7610, R174 ;  /* 0x00007610ffae7816 */ /* 0x000fe200000000ae */
[----:B0-----:R-:W-:Y:S10]  /*4cd0*/  @!P4 BRA `(.L_x_8) ;  /* 0x0000005c00f8c947 */ /* 0x001ff40003800000 */
.L_x_16:
[-C--:B------:R-:W-:Y:S01]  /*4ce0*/  IADD3 R124, P4, PT, R145, R150.reuse, RZ ;  /* 0x00000096917c7210 */ /* 0x080fe20007f9e0ff */
[----:B------:R0:W2:Y:S01]  /*4cf0*/  @P2 LDG.E.U8 R174, desc[UR16][R128.64] ;  /* 0x0000001080ae2981 */ /* 0x0000a2000c1e1100 */
[----:B------:R-:W-:Y:S02]  /*4d00*/  PRMT R159, RZ, 0x7610, R159 ;  /* 0x00007610ff9f7816 */ /* 0x000fe4000000009f */
[----:B------:R-:W-:Y:S01]  /*4d10*/  ISETP.GT.AND P5, PT, R141, 0x3, PT ;  /* 0x000000038d00780c */ /* 0x000fe20003fa4270 */
[--C-:B------:R-:W-:Y:S01]  /*4d20*/  IMAD.X R125, R143, 0x1, R147.reuse, P4 ;  /* 0x000000018f7d7824 */ /* 0x100fe200020e0693 */
[-C--:B------:R-:W-:Y:S02]  /*4d30*/  IADD3 R126, P2, PT, R142, R150.reuse, RZ ;  /* 0x000000968e7e7210 */ /* 0x080fe40007f5e0ff */
[----:B------:R-:W-:Y:S02]  /*4d40*/  ISETP.GT.AND P4, PT, R141, 0x4, PT ;  /* 0x000000048d00780c */ /* 0x000fe40003f84270 */
[----:B------:R-:W3:Y:S01]  /*4d50*/  @P1 LDG.E.U8 R159, desc[UR16][R124.64] ;  /* 0x000000107c9f1981 */ /* 0x000ee2000c1e1100 */
[----:B------:R-:W-:Y:S01]  /*4d60*/  IADD3 R130, P1, PT, R139, R150, RZ ;  /* 0x000000968b827210 */ /* 0x000fe20007f3e0ff */
[----:B------:R-:W-:Y:S01]  /*4d70*/  IMAD.X R127, R140, 0x1, R147, P2 ;  /* 0x000000018c7f7824 */ /* 0x000fe200010e0693 */
[----:B------:R-:W-:-:S02]  /*4d80*/  PRMT R162, RZ, 0x7610, R162 ;  /* 0x00007610ffa27816 */ /* 0x000fc400000000a2 */
[----:B------:R-:W-:Y:S01]  /*4d90*/  PRMT R171, RZ, 0x7610, R171 ;  /* 0x00007610ffab7816 */ /* 0x000fe200000000ab */
[----:B------:R-:W-:-:S03]  /*4da0*/  IMAD.X R131, R137, 0x1, R147, P1 ;  /* 0x0000000189837824 */ /* 0x000fc600008e0693 */
[----:B------:R1:W4:Y:S01]  /*4db0*/  @P5 LDG.E.U8 R162, desc[UR16][R126.64] ;  /* 0x000000107ea25981 */ /* 0x000322000c1e1100 */
[-C--:B0-----:R-:W-:Y:S02]  /*4dc0*/  IADD3 R128, P5, PT, R138, R150.reuse, RZ ;  /* 0x000000968a807210 */ /* 0x081fe40007fbe0ff */
[C---:B------:R-:W-:Y:S01]  /*4dd0*/  ISETP.GT.AND P2, PT, R141.reuse, 0x5, PT ;  /* 0x000000058d00780c */ /* 0x040fe20003f44270 */
[----:B------:R0:W5:Y:S01]  /*4de0*/  @P4 LDG.E.U8 R171, desc[UR16][R130.64] ;  /* 0x0000001082ab4981 */ /* 0x000162000c1e1100 */
[C---:B------:R-:W-:Y:S01]  /*4df0*/  ISETP.GT.AND P4, PT, R141.reuse, 0x7, PT ;  /* 0x000000078d00780c */ /* 0x040fe20003f84270 */
[----:B------:R-:W-:Y:S01]  /*4e00*/  IMAD.X R129, R136, 0x1, R147, P5 ;  /* 0x0000000188817824 */ /* 0x000fe200028e0693 */
[----:B------:R-:W-:Y:S02]  /*4e10*/  ISETP.GT.AND P1, PT, R141, 0x6, PT ;  /* 0x000000068d00780c */ /* 0x000fe40003f24270 */
[-C--:B-1----:R-:W-:Y:S02]  /*4e20*/  IADD3 R126, P5, PT, R134, R150.reuse, RZ ;  /* 0x00000096867e7210 */ /* 0x082fe40007fbe0ff */
[----:B------:R-:W-:-:S02]  /*4e30*/  IADD3 R124, P6, PT, R135, R150, RZ ;  /* 0x00000096877c7210 */ /* 0x000fc40007fde0ff */
[----:B------:R-:W-:Y:S01]  /*4e40*/  PRMT R170, RZ, 0x7610, R170 ;  /* 0x00007610ffaa7816 */ /* 0x000fe200000000aa */
[--C-:B------:R-:W-:Y:S01]  /*4e50*/  IMAD.X R127, R132, 0x1, R147.reuse, P5 ;  /* 0x00000001847f7824 */ /* 0x100fe200028e0693 */
[----:B------:R-:W-:Y:S01]  /*4e60*/  PRMT R160, RZ, 0x7610, R160 ;  /* 0x00007610ffa07816 */ /* 0x000fe200000000a0 */
[----:B------:R-:W-:Y:S01]  /*4e70*/  IMAD.X R125, R133, 0x1, R147, P6 ;  /* 0x00000001857d7824 */ /* 0x000fe200030e0693 */
[----:B------:R-:W-:Y:S02]  /*4e80*/  PRMT R163, RZ, 0x7610, R163 ;  /* 0x00007610ffa37816 */ /* 0x000fe400000000a3 */
[----:B0-----:R-:W-:Y:S01]  /*4e90*/  IADD3 R130, P6, PT, R123, R150, RZ ;  /* 0x000000967b827210 */ /* 0x001fe20007fde0ff */
[----:B------:R0:W2:Y:S01]  /*4ea0*/  @P2 LDG.E.U8 R170, desc[UR16][R128.64] ;  /* 0x0000001080aa2981 */ /* 0x0000a2000c1e1100 */
[----:B------:R-:W-:-:S03]  /*4eb0*/  ISETP.GT.AND P2, PT, R141, 0x8, PT ;  /* 0x000000088d00780c */ /* 0x000fc60003f44270 */
[----:B------:R-:W2:Y:S01]  /*4ec0*/  @P4 LDG.E.U8 R160, desc[UR16][R126.64] ;  /* 0x000000107ea04981 */ /* 0x000ea2000c1e1100 */
[----:B------:R-:W-:Y:S01]  /*4ed0*/  ISETP.GT.AND P4, PT, R141, 0xa, PT ;  /* 0x0000000a8d00780c */ /* 0x000fe20003f84270 */
[----:B------:R-:W-:Y:S02]  /*4ee0*/  IMAD.X R131, R121, 0x1, R147, P6 ;  /* 0x0000000179837824 */ /* 0x000fe400030e0693 */
[----:B------:R1:W2:Y:S01]  /*4ef0*/  @P1 LDG.E.U8 R163, desc[UR16][R124.64] ;  /* 0x000000107ca31981 */ /* 0x0002a2000c1e1100 */
[----:B------:R-:W-:Y:S02]  /*4f00*/  ISETP.GT.AND P1, PT, R141, 0x9, PT ;  /* 0x000000098d00780c */ /* 0x000fe40003f24270 */
[-C--:B0-----:R-:W-:Y:S02]  /*4f10*/  IADD3 R128, P5, PT, R119, R150.reuse, RZ ;  /* 0x0000009677807210 */ /* 0x081fe40007fbe0ff */
[----:B------:R-:W-:Y:S02]  /*4f20*/  PRMT R169, RZ, 0x7610, R169 ;  /* 0x00007610ffa97816 */ /* 0x000fe400000000a9 */
[----:B-1----:R-:W-:-:S02]  /*4f30*/  IADD3 R124, P6, PT, R115, R150, RZ ;  /* 0x00000096737c7210 */ /* 0x002fc40007fde0ff */
[----:B------:R-:W-:Y:S01]  /*4f40*/  PRMT R161, RZ, 0x7610, R161 ;  /* 0x00007610ffa17816 */ /* 0x000fe200000000a1 */
[--C-:B------:R-:W-:Y:S01]  /*4f50*/  IMAD.X R129, R117, 0x1, R147.reuse, P5 ;  /* 0x0000000175817824 */ /* 0x100fe200028e0693 */
[----:B------:R-:W-:Y:S01]  /*4f60*/  PRMT R166, RZ, 0x7610, R166 ;  /* 0x00007610ffa67816 */ /* 0x000fe200000000a6 */
[----:B------:R-:W-:Y:S01]  /*4f70*/  IMAD.X R125, R113, 0x1, R147, P6 ;  /* 0x00000001717d7824 */ /* 0x000fe200030e0693 */
[----:B------:R-:W-:Y:S01]  /*4f80*/  IADD3 R126, P5, PT, R114, R150, RZ ;  /* 0x00000096727e7210 */ /* 0x000fe20007fbe0ff */
[----:B------:R0:W2:Y:S01]  /*4f90*/  @P2 LDG.E.U8 R169, desc[UR16][R130.64] ;  /* 0x0000001082a92981 */ /* 0x0000a2000c1e1100 */
[----:B------:R-:W-:-:S03]  /*4fa0*/  ISETP.GT.AND P2, PT, R141, 0xb, PT ;  /* 0x0000000b8d00780c */ /* 0x000fc60003f44270 */
[----:B------:R-:W2:Y:S01]  /*4fb0*/  @P4 LDG.E.U8 R161, desc[UR16][R124.64] ;  /* 0x000000107ca14981 */ /* 0x000ea2000c1e1100 */
[C---:B------:R-:W-:Y:S01]  /*4fc0*/  ISETP.GT.AND P4, PT, R141.reuse, 0xd, PT ;  /* 0x0000000d8d00780c */ /* 0x040fe20003f84270 */
[----:B------:R-:W-:Y:S02]  /*4fd0*/  IMAD.X R127, R112, 0x1, R147, P5 ;  /* 0x00000001707f7824 */ /* 0x000fe400028e0693 */
[----:B------:R1:W2:Y:S01]  /*4fe0*/  @P1 LDG.E.U8 R166, desc[UR16][R128.64] ;  /* 0x0000001080a61981 */ /* 0x0002a2000c1e1100 */
[----:B------:R-:W-:Y:S02]  /*4ff0*/  ISETP.GT.AND P1, PT, R141, 0xc, PT ;  /* 0x0000000c8d00780c */ /* 0x000fe40003f24270 */
[-C--:B0-----:R-:W-:Y:S02]  /*5000*/  IADD3 R130, P6, PT, R111, R150.reuse, RZ ;  /* 0x000000966f827210 */ /* 0x081fe40007fde0ff */
[----:B------:R-:W-:Y:S02]  /*5010*/  PRMT R158, RZ, 0x7610, R158 ;  /* 0x00007610ff9e7816 */ /* 0x000fe4000000009e */
[----:B-1----:R-:W-:-:S02]  /*5020*/  IADD3 R128, P5, PT, R110, R150, RZ ;  /* 0x000000966e807210 */ /* 0x002fc40007fbe0ff */
[----:B------:R-:W-:Y:S01]  /*5030*/  PRMT R172, RZ, 0x7610, R172 ;  /* 0x00007610ffac7816 */ /* 0x000fe200000000ac */
[----:B------:R-:W-:Y:S01]  /*5040*/  IMAD.X R131, R109, 0x1, R147, P6 ;  /* 0x000000016d837824 */ /* 0x000fe200030e0693 */
[----:B------:R-:W-:Y:S01]  /*5050*/  PRMT R167, RZ, 0x7610, R167 ;  /* 0x00007610ffa77816 */ /* 0x000fe200000000a7 */
[----:B------:R-:W-:Y:S01]  /*5060*/  IMAD.X R129, R108, 0x1, R147, P5 ;  /* 0x000000016c817824 */ /* 0x000fe200028e0693 */
[----:B------:R-:W-:Y:S01]  /*5070*/  IADD3 R124, P6, PT, R107, R150, RZ ;  /* 0x000000966b7c7210 */ /* 0x000fe20007fde0ff */
        /* <DEDUP_REMOVED lines=60> */
[----:B------:R0:W3:Y:S01]  /*5440*/  @P2 LDG.E.U8 R156, desc[UR16][R126.64] ;  /* 0x000000107e9c2981 */ /* 0x0000e2000c1e1100 */
[----:B------:R-:W-:-:S03]  /*5450*/  ISETP.GT.AND P2, PT, R141, 0x1a, PT ;  /* 0x0000001a8d00780c */ /* 0x000fc60003f44270 */
[----:B------:R-:W3:Y:S01]  /*5460*/  @P4 LDG.E.U8 R178, desc[UR16][R128.64] ;  /* 0x0000001080b24981 */ /* 0x000ee2000c1e1100 */
[C---:B------:R-:W-:Y:S01]  /*5470*/  ISETP.GT.AND P4, PT, R141.reuse, 0x1c, PT ;  /* 0x0000001c8d00780c */ /* 0x040fe20003f84270 */
[----:B------:R-:W-:Y:S02]  /*5480*/  IMAD.X R125, R84, 0x1, R147, P6 ;  /* 0x00000001547d7824 */ /* 0x000fe400030e0693 */
[----:B------:R1:W3:Y:S01]  /*5490*/  @P1 LDG.E.U8 R177, desc[UR16][R130.64] ;  /* 0x0000001082b11981 */ /* 0x0002e2000c1e1100 */
[----:B------:R-:W-:Y:S02]  /*54a0*/  ISETP.GT.AND P1, PT, R141, 0x1b, PT ;  /* 0x0000001b8d00780c */ /* 0x000fe40003f24270 */
[----:B------:R-:W-:Y:S02]  /*54b0*/  PRMT R179, RZ, 0x7610, R179 ;  /* 0x00007610ffb37816 */ /* 0x000fe400000000b3 */
[----:B------:R-:W-:Y:S02]  /*54c0*/  PRMT R181, RZ, 0x7610, R181 ;  /* 0x00007610ffb57816 */ /* 0x000fe400000000b5 */
[----:B0-----:R-:W-:-:S02]  /*54d0*/  IADD3 R126, P5, PT, R83, R150, RZ ;  /* 0x00000096537e7210 */ /* 0x001fc40007fbe0ff */
[----:B------:R-:W-:Y:S01]  /*54e0*/  PRMT R180, RZ, 0x7610, R180 ;  /* 0x00007610ffb47816 */ /* 0x000fe200000000b4 */
[----:B------:R0:W4:Y:S01]  /*54f0*/  @P2 LDG.E.U8 R179, desc[UR16][R124.64] ;  /* 0x000000107cb32981 */ /* 0x000122000c1e1100 */
[----:B-1----:R-:W-:-:S05]  /*5500*/  IADD3 R130, P6, PT, R81, R150, RZ ;  /* 0x0000009651827210 */ /* 0x002fca0007fde0ff */
[--C-:B------:R-:W-:Y:S01]  /*5510*/  IMAD.X R131, R80, 0x1, R147.reuse, P6 ;  /* 0x0000000150837824 */ /* 0x100fe200030e0693 */
[----:B------:R-:W-:Y:S01]  /*5520*/  ISETP.GT.AND P2, PT, R141, 0x1d, PT ;  /* 0x0000001d8d00780c */ /* 0x000fe20003f44270 */
[----:B------:R-:W-:-:S03]  /*5530*/  IMAD.X R127, R82, 0x1, R147, P5 ;  /* 0x00000001527f7824 */ /* 0x000fc600028e0693 */
[----:B------:R-:W4:Y:S01]  /*5540*/  @P4 LDG.E.U8 R181, desc[UR16][R130.64] ;  /* 0x0000001082b54981 */ /* 0x000f22000c1e1100 */
[-C--:B0-----:R-:W-:Y:S02]  /*5550*/  IADD3 R124, P4, PT, R14, R150.reuse, RZ ;  /* 0x000000960e7c7210 */ /* 0x081fe40007f9e0ff */
[----:B------:R-:W-:Y:S01]  /*5560*/  IADD3 R128, P5, PT, R15, R150, RZ ;  /* 0x000000960f807210 */ /* 0x000fe20007fbe0ff */
[----:B------:R0:W4:Y:S01]  /*5570*/  @P1 LDG.E.U8 R180, desc[UR16][R126.64] ;  /* 0x000000107eb41981 */ /* 0x000122000c1e1100 */
[----:B------:R-:W-:Y:S01]  /*5580*/  ISETP.GT.AND P1, PT, R141, 0x1e, PT ;  /* 0x0000001e8d00780c */ /* 0x000fe20003f24270 */
[--C-:B------:R-:W-:Y:S01]  /*5590*/  IMAD.X R125, R11, 0x1, R147.reuse, P4 ;  /* 0x000000010b7d7824 */ /* 0x100fe200020e0693 */
[----:B------:R-:W-:Y:S01]  /*55a0*/  ISETP.GT.AND P4, PT, R141, RZ, PT ;  /* 0x000000ff8d00720c */ /* 0x000fe20003f84270 */
[----:B------:R-:W-:Y:S01]  /*55b0*/  IMAD.X R129, R13, 0x1, R147, P5 ;  /* 0x000000010d817824 */ /* 0x000fe200028e0693 */
[----:B------:R-:W-:Y:S02]  /*55c0*/  PRMT R182, RZ, 0x7610, R182 ;  /* 0x00007610ffb67816 */ /* 0x000fe400000000b6 */
[----:B------:R-:W-:-:S02]  /*55d0*/  ISETP.GT.AND P5, PT, R141, 0x1f, PT ;  /* 0x0000001f8d00780c */ /* 0x000fc40003fa4270 */
[----:B------:R-:W-:Y:S02]  /*55e0*/  PRMT R183, RZ, 0x7610, R183 ;  /* 0x00007610ffb77816 */ /* 0x000fe400000000b7 */
[----:B------:R-:W4:Y:S01]  /*55f0*/  @P2 LDG.E.U8 R182, desc[UR16][R128.64] ;  /* 0x0000001080b62981 */ /* 0x000f22000c1e1100 */
[----:B0-----:R-:W-:Y:S02]  /*5600*/  IADD3 R126, P2, PT, R12, R150, RZ ;  /* 0x000000960c7e7210 */ /* 0x001fe40007f5e0ff */
[----:B------:R-:W-:Y:S01]  /*5610*/  PRMT R184, RZ, 0x7610, R184 ;  /* 0x00007610ffb87816 */ /* 0x000fe200000000b8 */
[----:B------:R0:W4:Y:S01]  /*5620*/  @P1 LDG.E.U8 R183, desc[UR16][R124.64] ;  /* 0x000000107cb71981 */ /* 0x000122000c1e1100 */
[----:B------:R-:W-:Y:S01]  /*5630*/  PRMT R131, RZ, 0x7610, R131 ;  /* 0x00007610ff837816 */ /* 0x000fe20000000083 */
[----:B------:R-:W-:Y:S01]  /*5640*/  IMAD.X R127, R10, 0x1, R147, P2 ;  /* 0x000000010a7f7824 */ /* 0x000fe200010e0693 */
[----:B------:R-:W-:-:S04]  /*5650*/  IADD3 R74, P1, PT, R173, R74, RZ ;  /* 0x0000004aad4a7210 */ /* 0x000fc80007f3e0ff */
[----:B------:R1:W4:Y:S01]  /*5660*/  @P5 LDG.E.U8 R184, desc[UR16][R126.64] ;  /* 0x000000107eb85981 */ /* 0x000322000c1e1100 */
[----:B0-----:R-:W-:Y:S02]  /*5670*/  @P4 IMAD.MOV.U32 R124, RZ, RZ, R150 ;  /* 0x000000ffff7c4224 */ /* 0x001fe400078e0096 */
[----:B------:R-:W-:Y:S01]  /*5680*/  @P4 IMAD.MOV.U32 R125, RZ, RZ, R147 ;  /* 0x000000ffff7d4224 */ /* 0x000fe200078e0093 */
[C---:B------:R-:W-:Y:S01]  /*5690*/  IADD3 R70, P5, PT, R173.reuse, R70, RZ ;  /* 0x00000046ad467210 */ /* 0x040fe20007fbe0ff */
[C---:B------:R-:W-:Y:S01]  /*56a0*/  IMAD.X R75, R176.reuse, 0x1, R75, P1 ;  /* 0x00000001b04b7824 */ /* 0x040fe200008e064b */
[C---:B------:R-:W-:Y:S02]  /*56b0*/  IADD3 R62, P1, PT, R173.reuse, R62, RZ ;  /* 0x0000003ead3e7210 */ /* 0x040fe40007f3e0ff */
[----:B------:R0:W4:Y:S01]  /*56c0*/  @P4 LDG.E.U8 R131, desc[UR16][R124.64] ;  /* 0x000000107c834981 */ /* 0x000122000c1e1100 */
[C---:B------:R-:W-:Y:S01]  /*56d0*/  IADD3 R66, P4, PT, R173.reuse, R66, RZ ;  /* 0x00000042ad427210 */ /* 0x040fe20007f9e0ff */
[C---:B------:R-:W-:Y:S01]  /*56e0*/  IMAD.X R71, R176.reuse, 0x1, R71, P5 ;  /* 0x00000001b0477824 */ /* 0x040fe200028e0647 */
        /* <DEDUP_REMOVED lines=35> */
[----:B------:R-:W-:Y:S01]  /*5920*/  BAR.SYNC.DEFER_BLOCKING 0x0 ;  /* 0x0000000000007b1d */ /* 0x000fe20000010000 */
        /* <DEDUP_REMOVED lines=10> */
[----:B------:R-:W-:Y:S01]  /*59d0*/  IMAD.X R45, R176, 0x1, R45, P4 ;  /* 0x00000001b02d7824 */ /* 0x000fe200020e062d */
[----:B------:R-:W-:-:S02]  /*59e0*/  IADD3 R32, P4, PT, R173, R32, RZ ;  /* 0x00000020ad207210 */ /* 0x000fc40007f9e0ff */
[----:B------:R-:W-:Y:S01]  /*59f0*/  ISETP.GE.AND P2, PT, R88, R141, PT ;  /* 0x0000008d5800720c */ /* 0x000fe20003f46270 */
[C---:B------:R-:W-:Y:S01]  /*5a00*/  IMAD.X R37, R176.reuse, 0x1, R37, P5 ;  /* 0x00000001b0257824 */ /* 0x040fe200028e0625 */
[C---:B------:R-:W-:Y:S01]  /*5a10*/  IADD3 R78, P6, PT, R173.reuse, R78, RZ ;  /* 0x0000004ead4e7210 */ /* 0x040fe20007fde0ff */
[C---:B------:R-:W-:Y:S01]  /*5a20*/  IMAD.X R33, R176.reuse, 0x1, R33, P4 ;  /* 0x00000001b0217824 */ /* 0x040fe200020e0621 */
[C---:B------:R-:W-:Y:S01]  /*5a30*/  IADD3 R24, P5, PT, R173.reuse, R24, RZ ;  /* 0x00000018ad187210 */ /* 0x040fe20007fbe0ff */
[C---:B------:R-:W-:Y:S01]  /*5a40*/  IMAD.X R29, R176.reuse, 0x1, R29, P1 ;  /* 0x00000001b01d7824 */ /* 0x040fe200008e061d */
[C---:B------:R-:W-:Y:S02]  /*5a50*/  IADD3 R16, P1, PT, R173.reuse, R16, RZ ;  /* 0x00000010ad107210 */ /* 0x040fe40007f3e0ff */
[----:B------:R-:W-:Y:S01]  /*5a60*/  IADD3 R20, P4, PT, R173, R20, RZ ;  /* 0x00000014ad147210 */ /* 0x000fe20007f9e0ff */
[----:B------:R-:W-:Y:S01]  /*5a70*/  IMAD.X R79, R176, 0x1, R79, P6 ;  /* 0x00000001b04f7824 */ /* 0x000fe200030e064f */
[----:B------:R-:W-:-:S02]  /*5a80*/  PRMT R185, RZ, 0x7610, R185 ;  /* 0x00007610ffb97816 */ /* 0x000fc400000000b9 */
[----:B------:R-:W-:Y:S02]  /*5a90*/  PRMT R129, RZ, 0x7610, R129 ;  /* 0x00007610ff817816 */ /* 0x000fe40000000081 */
[----:B------:R-:W-:Y:S02]  /*5aa0*/  PRMT R187, RZ, 0x7610, R187 ;  /* 0x00007610ffbb7816 */ /* 0x000fe400000000bb */
[----:B-1----:R-:W-:Y:S02]  /*5ab0*/  PRMT R127, RZ, 0x7610, R127 ;  /* 0x00007610ff7f7816 */ /* 0x002fe4000000007f */
[----:B0-----:R-:W-:Y:S02]  /*5ac0*/  PRMT R125, RZ, 0x7610, R125 ;  /* 0x00007610ff7d7816 */ /* 0x001fe4000000007d */
[----:B------:R-:W-:Y:S02]  /*5ad0*/  PRMT R193, RZ, 0x7610, R193 ;  /* 0x00007610ffc17816 */ /* 0x000fe400000000c1 */
[----:B------:R-:W-:-:S02]  /*5ae0*/  PRMT R191, RZ, 0x7610, R191 ;  /* 0x00007610ffbf7816 */ /* 0x000fc400000000bf */
[----:B------:R-:W-:Y:S02]  /*5af0*/  PRMT R189, RZ, 0x7610, R189 ;  /* 0x00007610ffbd7816 */ /* 0x000fe400000000bd */
[----:B------:R-:W-:Y:S02]  /*5b00*/  PRMT R199, RZ, 0x7610, R199 ;  /* 0x00007610ffc77816 */ /* 0x000fe400000000c7 */
[----:B------:R-:W-:Y:S02]  /*5b10*/  PRMT R197, RZ, 0x7610, R197 ;  /* 0x00007610ffc57816 */ /* 0x000fe400000000c5 */
[----:B------:R-:W-:Y:S02]  /*5b20*/  PRMT R195, RZ, 0x7610, R195 ;  /* 0x00007610ffc37816 */ /* 0x000fe400000000c3 */
[----:B------:R-:W-:Y:S02]  /*5b30*/  PRMT R201, RZ, 0x7610, R201 ;  /* 0x00007610ffc97816 */ /* 0x000fe400000000c9 */
[----:B------:R-:W-:-:S02]  /*5b40*/  PRMT R203, RZ, 0x7610, R203 ;  /* 0x00007610ffcb7816 */ /* 0x000fc400000000cb */
[----:B------:R-:W-:Y:S02]  /*5b50*/  PRMT R205, RZ, 0x7610, R205 ;  /* 0x00007610ffcd7816 */ /* 0x000fe400000000cd */
[----:B------:R-:W-:Y:S02]  /*5b60*/  PRMT R207, RZ, 0x7610, R207 ;  /* 0x00007610ffcf7816 */ /* 0x000fe400000000cf */
[----:B------:R-:W-:Y:S01]  /*5b70*/  PRMT R209, RZ, 0x7610, R209 ;  /* 0x00007610ffd17816 */ /* 0x000fe200000000d1 */
[C---:B------:R-:W-:Y:S01]  /*5b80*/  IMAD.X R25, R176.reuse, 0x1, R25, P5 ;  /* 0x00000001b0197824 */ /* 0x040fe200028e0619 */
[----:B------:R-:W-:Y:S01]  /*5b90*/  PRMT R124, RZ, 0x7610, R124 ;  /* 0x00007610ff7c7816 */ /* 0x000fe2000000007c */
[C---:B------:R-:W-:Y:S01]  /*5ba0*/  IMAD.X R21, R176.reuse, 0x1, R21, P4 ;  /* 0x00000001b0157824 */ /* 0x040fe200020e0615 */
[----:B------:R-:W-:Y:S01]  /*5bb0*/  PRMT R126, RZ, 0x7610, R126 ;  /* 0x00007610ff7e7816 */ /* 0x000fe2000000007e */
[----:B------:R-:W-:Y:S01]  /*5bc0*/  IMAD.X R17, R176, 0x1, R17, P1 ;  /* 0x00000001b0117824 */ /* 0x000fe200008e0611 */
[----:B------:R-:W-:Y:S01]  /*5bd0*/  PRMT R128, RZ, 0x7610, R128 ;  /* 0x00007610ff807816 */ /* 0x000fe20000000080 */
[----:B------:R-:W5:Y:S01]  /*5be0*/  @!P2 LDG.E.U8 R185, desc[UR16][R78.64] ;  /* 0x000000104eb9a981 */ /* 0x000f62000c1e1100 */
[----:B------:R-:W-:-:S02]  /*5bf0*/  PRMT R130, RZ, 0x7610, R130 ;  /* 0x00007610ff827816 */ /* 0x000fc40000000082 */
[----:B------:R-:W-:Y:S01]  /*5c00*/  PRMT R186, RZ, 0x7610, R186 ;  /* 0x00007610ffba7816 */ /* 0x000fe200000000ba */
[----:B------:R-:W5:Y:S01]  /*5c10*/  @!P2 LDG.E.U8 R129, desc[UR16][R74.64] ;  /* 0x000000104a81a981 */ /* 0x000f62000c1e1100 */
[----:B------:R-:W-:Y:S02]  /*5c20*/  PRMT R188, RZ, 0x7610, R188 ;  /* 0x00007610ffbc7816 */ /* 0x000fe400000000bc */
[----:B------:R-:W-:Y:S01]  /*5c30*/  PRMT R190, RZ, 0x7610, R190 ;  /* 0x00007610ffbe7816 */ /* 0x000fe200000000be */
[----:B------:R-:W5:Y:S01]  /*5c40*/  @!P2 LDG.E.U8 R187, desc[UR16][R70.64] ;  /* 0x0000001046bba981 */ /* 0x000f62000c1e1100 */
[----:B------:R-:W-:Y:S02]  /*5c50*/  PRMT R192, RZ, 0x7610, R192 ;  /* 0x00007610ffc07816 */ /* 0x000fe400000000c0 */
        /* <DEDUP_REMOVED lines=11> */
[----:B------:R-:W-:-:S03]  /*5d10*/  PRMT R208, RZ, 0x7610, R208 ;  /* 0x00007610ffd07816 */ /* 0x000fc600000000d0 */
[----:B------:R-:W5:Y:S04]  /*5d20*/  @!P2 LDG.E.U8 R189, desc[UR16][R50.64] ;  /* 0x0000001032bda981 */ /* 0x000f68000c1e1100 */
        /* <DEDUP_REMOVED lines=24> */
[----:B--2---:R0:W-:Y:S04]  /*5eb0*/  STS.U8 [R146+UR18+0x2400], R169 ;  /* 0x002400a992007988 */ /* 0x0041e80008000012 */
[----:B------:R0:W-:Y:S04]  /*5ec0*/  STS.U8 [R146+UR18+0x2800], R165 ;  /* 0x002800a592007988 */ /* 0x0001e80008000012 */
[----:B---3--:R0:W-:Y:S01]  /*5ed0*/  STS.U8 [R146+UR18+0x2c00], R177 ;  /* 0x002c00b192007988 */ /* 0x0081e20008000012 */
[----:B------:R-:W-:Y:S01]  /*5ee0*/  ULEA UR13, UR15, UR18, 0x3 ;  /* 0x000000120f0d7291 */ /* 0x000fe2000f8e18ff */
[----:B------:R-:W-:-:S03]  /*5ef0*/  UMOV UR4, UR5 ;  /* 0x0000000500047c82 */ /* 0x000fc60008000000 */
[----:B------:R-:W-:Y:S01]  /*5f00*/  UIADD3 UR13, UPT, UPT, UR13, 0x4000, URZ ;  /* 0x000040000d0d7890 */ /* 0x000fe2000fffe0ff */
[----:B----4-:R0:W-:Y:S04]  /*5f10*/  STS.U8 [R146+UR18+0x2000], R131 ;  /* 0x0020008392007988 */ /* 0x0101e80008000012 */
        /* <DEDUP_REMOVED lines=12> */
[----:B-----5:R0:W-:Y:S04]  /*5fe0*/  STS.U8 [R6+UR18+0x2200], R171 ;  /* 0x002200ab06007988 */ /* 0x0201e80008000012 */
        /* <DEDUP_REMOVED lines=47> */
[----:B------:R1:W-:Y:S06]  /*62e0*/  MEMBAR.ALL.CTA ;  /* 0x0000000000007992 */ /* 0x0003ec0000008000 */
[----:B-1----:R-:W1:Y:S02]  /*62f0*/  FENCE.VIEW.ASYNC.S ;  /* 0x00000000000073c6 */ /* 0x002e640000000000 */
[----:B-1----:R-:W-:Y:S06]  /*6300*/  BAR.SYNC.DEFER_BLOCKING 0x0 ;  /* 0x0000000000007b1d */ /* 0x002fec0000010000 */
[----:B------:R-:W-:Y:S05]  /*6310*/  @P0 BRA `(.L_x_9) ;  /* 0x00000000002c0947 */ /* 0x000fea0003800000 */
[----:B------:R-:W-:Y:S01]  /*6320*/  UMOV UR6, UR13 ;  /* 0x0000000d00067c82 */ /* 0x000fe20008000000 */
[----:B------:R-:W-:Y:S01]  /*6330*/  UMOV UR7, URZ ;  /* 0x000000ff00077c82 */ /* 0x000fe20008000000 */
[----:B------:R-:W-:Y:S01]  /*6340*/  UMOV UR9, 0x40004040 ;  /* 0x4000404000097882 */ /* 0x000fe20000000000 */
[----:B------:R-:W-:Y:S01]  /*6350*/  UMOV UR10, UR14 ;  /* 0x0000000e000a7c82 */ /* 0x000fe20008000000 */
[----:B------:R-:W-:Y:S01]  /*6360*/  UMOV UR11, 0xc0004010 ;  /* 0xc0004010000b7882 */ /* 0x000fe20000000000 */
[----:B------:R-:W-:Y:S01]  /*6370*/  UMOV UR22, 0x0 ;  /* 0x0000000000167882 */ /* 0x000fe20000000000 */
[----:B------:R-:W-:Y:S01]  /*6380*/  UMOV UR23, 0x8208490 ;  /* 0x0820849000177882 */ /* 0x000fe20000000000 */
[----:B------:R-:W-:Y:S01]  /*6390*/  UMOV UR5, UR6 ;  /* 0x0000000600057c82 */ /* 0x000fe20008000000 */
[----:B------:R1:W-:Y:S01]  /*63a0*/  UTCQMMA gdesc[UR8], gdesc[UR10], tmem[UR19], tmem[UR22], idesc[UR23], UPT ;  /* 0x00ff160a080075ea */ /* 0x0003e2000b800313 */
[----:B------:R1:W-:Y:S01]  /*63b0*/  UTCBAR [UR5], URZ ;  /* 0x000000ff050073e9 */ /* 0x0003e200080000ff */
[----:B------:R-:W-:-:S02]  /*63c0*/  NOP ;  /* 0x0000000000007918 */ /* 0x000fc40000000000 */
.L_x_9:
[----:B------:R-:W-:Y:S01]  /*63d0*/  VIADD R175, R175, 0xffffffff ;  /* 0xffffffffafaf7836 */ /* 0x000fe20000000000 */
[----:B------:R-:W-:Y:S01]  /*63e0*/  UIADD3 UR15, UPT, UPT, UR15, 0x1, URZ ;  /* 0x000000010f0f7890 */ /* 0x000fe2000fffe0ff */
[----:B------:R-:W-:Y:S01]  /*63f0*/  IADD3 R150, P2, PT, R149, R150, RZ ;  /* 0x0000009695967210 */ /* 0x000fe20007f5e0ff */
[----:B0-----:R-:W-:Y:S02]  /*6400*/  IMAD.U32 R124, RZ, RZ, UR4 ;  /* 0x00000004ff7c7e24 */ /* 0x001fe4000f8e00ff */
[----:B------:R-:W-:Y:S01]  /*6410*/  ISETP.NE.U32.AND P1, PT, R175, RZ, PT ;  /* 0x000000ffaf00720c */ /* 0x000fe20003f25070 */
[----:B------:R-:W-:Y:S01]  /*6420*/  UISETP.GT.AND UP1, UPT, UR15, 0x1, UPT ;  /* 0x000000010f00788c */ /* 0x000fe2000bf24270 */
[----:B------:R-:W-:Y:S02]  /*6430*/  VIADD R141, R141, 0xffffffe0 ;  /* 0xffffffe08d8d7836 */ /* 0x000fe40000000000 */
[----:B------:R-:W-:Y:S01]  /*6440*/  IMAD.X R147, R148, 0x1, R147, P2 ;  /* 0x0000000194937824 */ /* 0x000fe200010e0693 */
[----:B-1----:R-:W-:-:S02]  /*6450*/  USEL UR5, URZ, 0x1, !UP1 ;  /* 0x00000001ff057887 */ /* 0x002fc4000c800000 */
[----:B------:R-:W-:Y:S02]  /*6460*/  USEL UR15, UR15, URZ, !UP1 ;  /* 0x000000ff0f0f7287 */ /* 0x000fe4000c800000 */
[----:B------:R-:W-:-:S04]  /*6470*/  ULOP3.LUT UR5, UR4, UR5, URZ, 0x3c, !UPT ;  /* 0x0000000504057292 */ /* 0x000fc8000f8e3cff */
[----:B------:R-:W-:Y:S08]  /*6480*/  @P1 BRA `(.L_x_10) ;  /* 0xffffffe400f41947 */ /* 0x000ff0000383ffff */
.L_x_7:
[----:B------:R-:W0:Y:S01]  /*6490*/  LDCU UR5, c[0x0][0x3b8] ;  /* 0x00007700ff0577ac */ /* 0x000e220008000800 */
[----:B------:R-:W-:Y:S01]  /*64a0*/  ISETP.GE.AND P0, PT, R90, 0x20, PT ;  /* 0x000000205a00780c */ /* 0x000fe20003f06270 */
[----:B------:R-:W1:Y:S01]  /*64b0*/  LDCU UR6, c[0x0][0x3b4] ;  /* 0x00007680ff0677ac */ /* 0x000e620008000800 */
[----:B------:R-:W2:Y:S01]  /*64c0*/  LDCU.128 UR8, c[0x0][0x390] ;  /* 0x00007200ff0877ac */ /* 0x000ea20008000c00 */
[----:B0-----:R-:W-:-:S04]  /*64d0*/  IMAD R133, R0, UR5, RZ ;  /* 0x0000000500857c24 */ /* 0x001fc8000f8e02ff */
[----:B------:R-:W-:-:S04]  /*64e0*/  VIADD R135, R133, UR5 ;  /* 0x0000000585877c36 */ /* 0x000fc80008000000 */
[----:B------:R-:W-:Y:S02]  /*64f0*/  VIADD R137, R135, UR5 ;  /* 0x0000000587897c36 */ /* 0x000fe40008000000 */
[----:B-12---:R-:W-:Y:S05]  /*6500*/  @!P0 BRA `(.L_x_11) ;  /* 0x0000000000108947 */ /* 0x006fea0003800000 */
[----:B------:R-:W-:-:S06]  /*6510*/  USHF.L.U32 UR4, UR4, 0x1f, URZ ;  /* 0x0000001f04047899 */ /* 0x000fcc00080006ff */
[----:B------:R-:W-:-:S04]  /*6520*/  IMAD.U32 R3, RZ, RZ, UR4 ;  /* 0x00000004ff037e24 */ /* 0x000fc8000f8e00ff */
[----:B------:R-:W0:Y:S02]  /*6530*/  SYNCS.PHASECHK.TRANS64.TRYWAIT P0, [UR13], R3 ;  /* 0x00000003ff0075a7 */ /* 0x000e24000800110d */
[----:B0-----:R-:W-:Y:S05]  /*6540*/  @!P0 BRA `(.L_x_12) ;  /* 0x0000004400e88947 */ /* 0x001fea0003800000 */
.L_x_11:
[----:B------:R-:W-:Y:S01]  /*6550*/  VIADD R139, R137, UR5 ;  /* 0x00000005898b7c36 */ /* 0x000fe20008000000 */
[----:B------:R-:W-:Y:S01]  /*6560*/  BAR.SYNC.DEFER_BLOCKING 0x0 ;  /* 0x0000000000007b1d */ /* 0x000fe20000010000 */
[C---:B------:R-:W-:Y:S01]  /*6570*/  IMAD R3, R2.reuse, UR6, RZ ;  /* 0x0000000602037c24 */ /* 0x040fe2000f8e02ff */
[----:B------:R-:W-:Y:S01]  /*6580*/  ISETP.GE.AND P0, PT, R2, UR10, PT ;  /* 0x0000000a02007c0c */ /* 0x000fe2000bf06270 */
[----:B------:R-:W-:Y:S02]  /*6590*/  VIADD R140, R139, UR5 ;  /* 0x000000058b8c7c36 */ /* 0x000fe40008000000 */
[----:B------:R-:W-:Y:S01]  /*65a0*/  VIADD R132, R0, 0x1 ;  /* 0x0000000100847836 */ /* 0x000fe20000000000 */
[----:B------:R-:W-:Y:S01]  /*65b0*/  IADD3 R2, P5, PT, R3, UR8, RZ ;  /* 0x0000000803027c10 */ /* 0x000fe2000ffbe0ff */
[----:B------:R-:W-:Y:S01]  /*65c0*/  VIADD R141, R140, UR5 ;  /* 0x000000058c8d7c36 */ /* 0x000fe20008000000 */
[----:B------:R-:W0:Y:S01]  /*65d0*/  LDCU UR4, c[0x0][0x39c] ;  /* 0x00007380ff0477ac */ /* 0x000e220008000800 */
[----:B------:R-:W-:Y:S01]  /*65e0*/  VIADD R134, R0, 0x2 ;  /* 0x0000000200867836 */ /* 0x000fe20000000000 */
[----:B------:R-:W-:Y:S01]  /*65f0*/  ISETP.LT.AND P2, PT, R132, UR11, !P0 ;  /* 0x0000000b84007c0c */ /* 0x000fe2000c741270 */
[----:B------:R-:W-:Y:S01]  /*6600*/  VIADD R143, R141, UR5 ;  /* 0x000000058d8f7c36 */ /* 0x000fe20008000000 */
[----:B------:R-:W-:Y:S01]  /*6610*/  LEA.HI.X.SX32 R3, R3, UR9, 0x1, P5 ;  /* 0x0000000903037c11 */ /* 0x000fe2000a8f0eff */
[----:B------:R-:W-:Y:S01]  /*6620*/  VIADD R132, R0, 0x3 ;  /* 0x0000000300847836 */ /* 0x000fe20000000000 */
[----:B------:R-:W-:Y:S01]  /*6630*/  ISETP.LT.AND P4, PT, R134, UR11, !P0 ;  /* 0x0000000b86007c0c */ /* 0x000fe2000c781270 */
[----:B------:R-:W-:Y:S01]  /*6640*/  VIADD R146, R143, UR5 ;  /* 0x000000058f927c36 */ /* 0x000fe20008000000 */
[----:B------:R-:W1:Y:S01]  /*6650*/  LDCU UR6, c[0x0][0x39c] ;  /* 0x00007380ff0677ac */ /* 0x000e620008000800 */
[----:B------:R-:W-:Y:S01]  /*6660*/  VIADD R195, R0, 0x4 ;  /* 0x0000000400c37836 */ /* 0x000fe20000000000 */
[----:B------:R-:W-:Y:S01]  /*6670*/  ISETP.LT.AND P1, PT, R132, UR11, !P0 ;  /* 0x0000000b84007c0c */ /* 0x000fe2000c721270 */
[----:B------:R-:W-:Y:S01]  /*6680*/  VIADD R147, R146, UR5 ;  /* 0x0000000592937c36 */ /* 0x000fe20008000000 */
[----:B------:R-:W-:Y:S01]  /*6690*/  IADD3 R132, P6, PT, R135, R2, RZ ;  /* 0x0000000287847210 */ /* 0x000fe20007fde0ff */
[----:B------:R-:W-:Y:S01]  /*66a0*/  VIADD R194, R0, 0x5 ;  /* 0x0000000500c27836 */ /* 0x000fe20000000000 */
[----:B------:R-:W2:Y:S01]  /*66b0*/  LDCU UR7, c[0x0][0x39c] ;  /* 0x00007380ff0777ac */ /* 0x000ea20008000800 */
[----:B------:R-:W-:Y:S01]  /*66c0*/  VIADD R149, R147, UR5 ;  /* 0x0000000593957c36 */ /* 0x000fe20008000000 */
[----:B------:R-:W3:Y:S02]  /*66d0*/  @!P3 SYNCS.CCTL.IV [UR18+0x4000] ;  /* 0x00400000ff00b9b1 */ /* 0x000ee40008000012 */
[----:B---3--:R-:W-:Y:S01]  /*66e0*/  BAR.SYNC.DEFER_BLOCKING 0x0 ;  /* 0x0000000000007b1d */ /* 0x008fe20000010000 */
[----:B------:R-:W-:-:S04]  /*66f0*/  VIADD R150, R149, UR5 ;  /* 0x0000000595967c36 */ /* 0x000fc80008000000 */
[----:B------:R-:W-:Y:S01]  /*6700*/  VIADD R151, R150, UR5 ;  /* 0x0000000596977c36 */ /* 0x000fe20008000000 */
[----:B------:R-:W3:Y:S03]  /*6710*/  LDTM.x128 R4, tmem[UR12] ;  /* 0x0000000c000479ee */ /* 0x000ee600083c0000 */
[----:B------:R-:W-:-:S04]  /*6720*/  VIADD R155, R151, UR5 ;  /* 0x00000005979b7c36 */ /* 0x000fc80008000000 */
[----:B------:R-:W-:-:S04]  /*6730*/  VIADD R158, R155, UR5 ;  /* 0x000000059b9e7c36 */ /* 0x000fc80008000000 */
[----:B------:R-:W-:-:S04]  /*6740*/  VIADD R159, R158, UR5 ;  /* 0x000000059e9f7c36 */ /* 0x000fc80008000000 */
[----:B------:R-:W-:Y:S01]  /*6750*/  VIADD R161, R159, UR5 ;  /* 0x000000059fa17c36 */ /* 0x000fe20008000000 */
[----:B------:R-:W4:Y:S01]  /*6760*/  @!P3 SYNCS.CCTL.IV [UR18+0x4008] ;  /* 0x00400800ff00b9b1 */ /* 0x000f220008000012 */
[----:B------:R-:W-:Y:S02]  /*6770*/  NOP ;  /* 0x0000000000007918 */ /* 0x000fe40000000000 */
[----:B------:R-:W-:-:S04]  /*6780*/  VIADD R162, R161, UR5 ;  /* 0x00000005a1a27c36 */ /* 0x000fc80008000000 */
[----:B------:R-:W-:Y:S01]  /*6790*/  VIADD R163, R162, UR5 ;  /* 0x00000005a2a37c36 */ /* 0x000fe20008000000 */
[----:B---3--:R-:W-:Y:S02]  /*67a0*/  F2FP.SATFINITE.E5M2.F32.PACK_AB_MERGE_C R193, R5, R4, RZ ;  /* 0x0000000405c1723e */ /* 0x008fe400048060ff */
[----:B------:R-:W-:Y:S01]  /*67b0*/  IADD3 R4, P5, PT, R133, R2, RZ ;  /* 0x0000000285047210 */ /* 0x000fe20007fbe0ff */
[----:B------:R-:W-:Y:S01]  /*67c0*/  VIADD R167, R163, UR5 ;  /* 0x00000005a3a77c36 */ /* 0x000fe20008000000 */
[----:B------:R-:W-:Y:S01]  /*67d0*/  F2FP.SATFINITE.E5M2.F32.PACK_AB_MERGE_C R7, R7, R6, RZ ;  /* 0x000000060707723e */ /* 0x000fe200048060ff */
[----:B------:R-:W-:Y:S01]  /*67e0*/  VIADD R6, R0, 0x6 ;  /* 0x0000000600067836 */ /* 0x000fe20000000000 */
[-C--:B------:R-:W-:Y:S01]  /*67f0*/  LEA.HI.X.SX32 R5, R133, R3.reuse, 0x1, P5 ;  /* 0x0000000385057211 */ /* 0x080fe200028f0eff */
[----:B------:R-:W-:Y:S01]  /*6800*/  VIADD R170, R167, UR5 ;  /* 0x00000005a7aa7c36 */ /* 0x000fe20008000000 */
[-C--:B------:R-:W-:Y:S02]  /*6810*/  IADD3 R134, P5, PT, R137, R2.reuse, RZ ;  /* 0x0000000289867210 */ /* 0x080fe40007fbe0ff */
[----:B------:R-:W-:Y:S01]  /*6820*/  LEA.HI.X.SX32 R133, R135, R3, 0x1, P6 ;  /* 0x0000000387857211 */ /* 0x000fe200030f0eff */
[----:B------:R-:W-:Y:S01]  /*6830*/  VIADD R171, R170, UR5 ;  /* 0x00000005aaab7c36 */ /* 0x000fe20008000000 */
[----:B------:R-:W-:-:S02]  /*6840*/  IADD3 R136, P6, PT, R139, R2, RZ ;  /* 0x000000028b887210 */ /* 0x000fc40007fde0ff */
[-C--:B------:R-:W-:Y:S01]  /*6850*/  LEA.HI.X.SX32 R135, R137, R3.reuse, 0x1, P5 ;  /* 0x0000000389877211 */ /* 0x080fe200028f0eff */
[----:B------:R-:W-:Y:S01]  /*6860*/  VIADD R173, R171, UR5 ;  /* 0x00000005abad7c36 */ /* 0x000fe20008000000 */
[CC--:B------:R-:W-:Y:S02]  /*6870*/  IADD3 R138, P5, PT, R140.reuse, R2.reuse, RZ ;  /* 0x000000028c8a7210 */ /* 0x0c0fe40007fbe0ff */
[-C--:B------:R-:W-:Y:S01]  /*6880*/  LEA.HI.X.SX32 R137, R139, R3.reuse, 0x1, P6 ;  /* 0x000000038b897211 */ /* 0x080fe200030f0eff */
[----:B------:R-:W-:Y:S01]  /*6890*/  VIADD R174, R173, UR5 ;  /* 0x00000005adae7c36 */ /* 0x000fe20008000000 */
[----:B------:R-:W-:Y:S02]  /*68a0*/  LEA.HI.X.SX32 R139, R140, R3, 0x1, P5 ;  /* 0x000000038c8b7211 */ /* 0x000fe400028f0eff */
[-C--:B------:R-:W-:Y:S01]  /*68b0*/  IADD3 R140, P3, PT, R141, R2.reuse, RZ ;  /* 0x000000028d8c7210 */ /* 0x080fe20007f7e0ff */
[----:B------:R-:W-:Y:S01]  /*68c0*/  VIADD R175, R174, UR5 ;  /* 0x00000005aeaf7c36 */ /* 0x000fe20008000000 */
[----:B------:R-:W-:-:S02]  /*68d0*/  IADD3 R144, P5, PT, R143, R2, RZ ;  /* 0x000000028f907210 */ /* 0x000fc40007fbe0ff */
[CC--:B------:R-:W-:Y:S01]  /*68e0*/  IADD3 R142, P6, PT, R146.reuse, R2.reuse, RZ ;  /* 0x00000002928e7210 */ /* 0x0c0fe20007fde0ff */
[----:B------:R-:W-:Y:S01]  /*68f0*/  VIADD R179, R175, UR5 ;  /* 0x00000005afb37c36 */ /* 0x000fe20008000000 */
[-C--:B------:R-:W-:Y:S02]  /*6900*/  LEA.HI.X.SX32 R141, R141, R3.reuse, 0x1, P3 ;  /* 0x000000038d8d7211 */ /* 0x080fe400018f0eff */
[-C--:B------:R-:W-:Y:S01]  /*6910*/  LEA.HI.X.SX32 R145, R143, R3.reuse, 0x1, P5 ;  /* 0x000000038f917211 */ /* 0x080fe200028f0eff */
[----:B------:R-:W-:Y:S01]  /*6920*/  VIADD R182, R179, UR5 ;  /* 0x00000005b3b67c36 */ /* 0x000fe20008000000 */
[----:B------:R-:W-:Y:S02]  /*6930*/  LEA.HI.X.SX32 R143, R146, R3, 0x1, P6 ;  /* 0x00000003928f7211 */ /* 0x000fe400030f0eff */
[-C--:B------:R-:W-:Y:S01]  /*6940*/  IADD3 R152, P3, PT, R147, R2.reuse, RZ ;  /* 0x0000000293987210 */ /* 0x080fe20007f7e0ff */
[----:B------:R-:W-:Y:S01]  /*6950*/  VIADD R183, R182, UR5 ;  /* 0x00000005b6b77c36 */ /* 0x000fe20008000000 */
[----:B------:R-:W-:-:S02]  /*6960*/  IADD3 R148, P5, PT, R149, R2, RZ ;  /* 0x0000000295947210 */ /* 0x000fc40007fbe0ff */
[-C--:B------:R-:W-:Y:S01]  /*6970*/  IADD3 R146, P6, PT, R150, R2.reuse, RZ ;  /* 0x0000000296927210 */ /* 0x080fe20007fde0ff */
        /* <DEDUP_REMOVED lines=11> */
[-C--:B------:R-:W-:Y:S02]  /*6a30*/  LEA.HI.X.SX32 R155, R155, R3.reuse, 0x1, P5 ;  /* 0x000000039b9b7211 */ /* 0x080fe400028f0eff */
[----:B------:R-:W-:Y:S02]  /*6a40*/  LEA.HI.X.SX32 R151, R158, R3, 0x1, P6 ;  /* 0x000000039e977211 */ /* 0x000fe400030f0eff */
[-C--:B------:R-:W-:Y:S02]  /*6a50*/  IADD3 R164, P3, PT, R159, R2.reuse, RZ ;  /* 0x000000029fa47210 */ /* 0x080fe40007f7e0ff */
[----:B------:R-:W-:-:S02]  /*6a60*/  IADD3 R160, P5, PT, R161, R2, RZ ;  /* 0x00000002a1a07210 */ /* 0x000fc40007fbe0ff */
[CC--:B------:R-:W-:Y:S02]  /*6a70*/  IADD3 R158, P6, PT, R162.reuse, R2.reuse, RZ ;  /* 0x00000002a29e7210 */ /* 0x0c0fe40007fde0ff */
        /* <DEDUP_REMOVED lines=23> */
[----:B------:R-:W-:Y:S02]  /*6bf0*/  ISETP.LT.AND P6, PT, R0, UR11, !P0 ;  /* 0x0000000b00007c0c */ /* 0x000fe4000c7c1270 */
[-C--:B------:R-:W-:Y:S02]  /*6c00*/  LEA.HI.X.SX32 R185, R183, R3.reuse, 0x1, P3 ;  /* 0x00000003b7b97211 */ /* 0x080fe400018f0eff */
[-C--:B------:R-:W-:Y:S02]  /*6c10*/  LEA.HI.X.SX32 R183, R186, R3.reuse, 0x1, P5 ;  /* 0x00000003bab77211 */ /* 0x080fe400028f0eff */
[-C--:B------:R-:W-:Y:S02]  /*6c20*/  IADD3 R188, P5, PT, R189, R2.reuse, RZ ;  /* 0x00000002bdbc7210 */ /* 0x080fe40007fbe0ff */
[----:B------:R-:W-:Y:S02]  /*6c30*/  IADD3 R190, P3, PT, R187, R2, RZ ;  /* 0x00000002bbbe7210 */ /* 0x000fe40007f7e0ff */
[----:B------:R-:W-:-:S02]  /*6c40*/  LEA.HI.X.SX32 R189, R189, R3, 0x1, P5 ;  /* 0x00000003bdbd7211 */ /* 0x000fc400028f0eff */
[-C--:B------:R-:W-:Y:S01]  /*6c50*/  LEA.HI.X.SX32 R191, R187, R3.reuse, 0x1, P3 ;  /* 0x00000003bbbf7211 */ /* 0x080fe200018f0eff */
[----:B------:R3:W-:Y:S01]  /*6c60*/  @P6 STG.E.U8 desc[UR16][R4.64], R193 ;  /* 0x000000c104006986 */ /* 0x0007e2000c101110 */
[----:B------:R-:W-:Y:S02]  /*6c70*/  ISETP.LT.AND P5, PT, R195, UR11, !P0 ;  /* 0x0000000bc3007c0c */ /* 0x000fe4000c7a1270 */
[C---:B------:R-:W-:Y:S02]  /*6c80*/  IADD3 R186, P3, PT, R192.reuse, R2, RZ ;  /* 0x00000002c0ba7210 */ /* 0x040fe40007f7e0ff */
[----:B------:R-:W-:Y:S02]  /*6c90*/  PRMT R195, R193, 0x9910, RZ ;  /* 0x00009910c1c37816 */ /* 0x000fe400000000ff */
[C---:B------:R-:W-:Y:S01]  /*6ca0*/  LEA.HI.X.SX32 R187, R192.reuse, R3, 0x1, P3 ;  /* 0x00000003c0bb7211 */ /* 0x040fe200018f0eff */
[----:B------:R-:W-:Y:S01]  /*6cb0*/  VIADD R192, R192, UR5 ;  /* 0x00000005c0c07c36 */ /* 0x000fe20008000000 */
[----:B------:R-:W-:-:S02]  /*6cc0*/  SHF.R.S32.HI R195, RZ, 0x8, R195 ;  /* 0x00000008ffc37819 */ /* 0x000fc400000114c3 */
[----:B------:R-:W-:Y:S01]  /*6cd0*/  ISETP.LT.AND P6, PT, R6, UR11, !P0 ;  /* 0x0000000b06007c0c */ /* 0x000fe2000c7c1270 */
[----:B------:R-:W-:Y:S01]  /*6ce0*/  VIADD R6, R0, 0x7 ;  /* 0x0000000700067836 */ /* 0x000fe20000000000 */
[----:B------:R-:W-:Y:S01]  /*6cf0*/  ISETP.LT.AND P3, PT, R194, UR11, !P0 ;  /* 0x0000000bc2007c0c */ /* 0x000fe2000c761270 */
[----:B------:R-:W-:Y:S01]  /*6d00*/  @P2 STG.E.U8 desc[UR16][R132.64], R195 ;  /* 0x000000c384002986 */ /* 0x000fe2000c101110 */
[----:B------:R-:W-:Y:S01]  /*6d10*/  PRMT R194, R7, 0x9910, RZ ;  /* 0x0000991007c27816 */ /* 0x000fe200000000ff */
[----:B---3--:R-:W-:Y:S01]  /*6d20*/  VIADD R4, R0, 0x9 ;  /* 0x0000000900047836 */ /* 0x008fe20000000000 */
[----:B------:R-:W-:Y:S01]  /*6d30*/  ISETP.LT.AND P2, PT, R6, UR11, !P0 ;  /* 0x0000000b06007c0c */ /* 0x000fe2000c741270 */
[----:B------:R3:W-:Y:S01]  /*6d40*/  @P4 STG.E.U8 desc[UR16][R134.64], R7 ;  /* 0x0000000786004986 */ /* 0x0007e2000c101110 */
[----:B------:R-:W-:Y:S01]  /*6d50*/  F2FP.SATFINITE.E5M2.F32.PACK_AB_MERGE_C R9, R9, R8, RZ ;  /* 0x000000080909723e */ /* 0x000fe200048060ff */
[----:B------:R-:W-:Y:S01]  /*6d60*/  IMAD.MOV.U32 R6, RZ, RZ, R194 ;  /* 0x000000ffff067224 */ /* 0x000fe200078e00c2 */
[----:B------:R-:W-:Y:S01]  /*6d70*/  F2FP.SATFINITE.E5M2.F32.PACK_AB_MERGE_C R11, R11, R10, RZ ;  /* 0x0000000a0b0b723e */ /* 0x000fe200048060ff */
[----:B------:R-:W-:Y:S01]  /*6d80*/  VIADD R8, R0, 0x8 ;  /* 0x0000000800087836 */ /* 0x000fe20000000000 */
[----:B------:R-:W-:-:S02]  /*6d90*/  F2FP.SATFINITE.E5M2.F32.PACK_AB_MERGE_C R13, R13, R12, RZ ;  /* 0x0000000c0d0d723e */ /* 0x000fc400048060ff */
[----:B------:R-:W-:Y:S02]  /*6da0*/  SHF.R.S32.HI R5, RZ, 0x8, R6 ;  /* 0x00000008ff057819 */ /* 0x000fe40000011406 */
[----:B------:R-:W-:Y:S02]  /*6db0*/  PRMT R6, R9, 0x9910, RZ ;  /* 0x0000991009067816 */ /* 0x000fe400000000ff */
[----:B------:R-:W-:Y:S01]  /*6dc0*/  ISETP.LT.AND P4, PT, R8, UR11, !P0 ;  /* 0x0000000b08007c0c */ /* 0x000fe2000c781270 */
[----:B------:R5:W-:Y:S01]  /*6dd0*/  @P1 STG.E.U8 desc[UR16][R136.64], R5 ;  /* 0x0000000588001986 */ /* 0x000be2000c101110 */
[----:B------:R-:W-:Y:S01]  /*6de0*/  ISETP.LT.AND P1, PT, R4, UR11, !P0 ;  /* 0x0000000b04007c0c */ /* 0x000fe2000c721270 */
[----:B------:R-:W-:Y:S01]  /*6df0*/  IMAD.MOV.U32 R4, RZ, RZ, R6 ;  /* 0x000000ffff047224 */ /* 0x000fe200078e0006 */
[----:B------:R-:W-:Y:S01]  /*6e00*/  F2FP.SATFINITE.E5M2.F32.PACK_AB_MERGE_C R15, R15, R14, RZ ;  /* 0x0000000e0f0f723e */ /* 0x000fe200048060ff */
[C---:B------:R-:W-:Y:S01]  /*6e10*/  VIADD R6, R0.reuse, 0xa ;  /* 0x0000000a00067836 */ /* 0x040fe20000000000 */
[----:B------:R-:W-:Y:S01]  /*6e20*/  @P5 STG.E.U8 desc[UR16][R138.64], R9 ;  /* 0x000000098a005986 */ /* 0x000fe2000c101110 */
[----:B------:R-:W-:Y:S01]  /*6e30*/  F2FP.SATFINITE.E5M2.F32.PACK_AB_MERGE_C R17, R17, R16, RZ ;  /* 0x000000101111723e */ /* 0x000fe200048060ff */
[C---:B------:R-:W-:Y:S01]  /*6e40*/  VIADD R14, R0.reuse, 0x31 ;  /* 0x00000031000e7836 */ /* 0x040fe20000000000 */
[----:B---3--:R-:W-:Y:S01]  /*6e50*/  SHF.R.S32.HI R7, RZ, 0x8, R4 ;  /* 0x00000008ff077819 */ /* 0x008fe20000011404 */
[----:B------:R-:W-:Y:S01]  /*6e60*/  VIADD R4, R0, 0xb ;  /* 0x0000000b00047836 */ /* 0x000fe20000000000 */
[----:B------:R-:W-:-:S02]  /*6e70*/  ISETP.LT.AND P5, PT, R6, UR11, !P0 ;  /* 0x0000000b06007c0c */ /* 0x000fc4000c7a1270 */
[----:B------:R-:W-:Y:S01]  /*6e80*/  PRMT R6, R11, 0x9910, RZ ;  /* 0x000099100b067816 */ /* 0x000fe200000000ff */
[----:B------:R3:W-:Y:S01]  /*6e90*/  @P3 STG.E.U8 desc[UR16][R140.64], R7 ;  /* 0x000000078c003986 */ /* 0x0007e2000c101110 */
[----:B------:R-:W-:Y:S01]  /*6ea0*/  ISETP.LT.AND P3, PT, R4, UR11, !P0 ;  /* 0x0000000b04007c0c */ /* 0x000fe2000c761270 */
[C---:B------:R-:W-:Y:S01]  /*6eb0*/  VIADD R4, R0.reuse, 0xc ;  /* 0x0000000c00047836 */ /* 0x040fe20000000000 */
[----:B------:R-:W-:Y:S01]  /*6ec0*/  F2FP.SATFINITE.E5M2.F32.PACK_AB_MERGE_C R19, R19, R18, RZ ;  /* 0x000000121313723e */ /* 0x000fe200048060ff */
[----:B-----5:R-:W-:Y:S01]  /*6ed0*/  IMAD.MOV.U32 R5, RZ, RZ, R6 ;  /* 0x000000ffff057224 */ /* 0x020fe200078e0006 */
[----:B------:R-:W-:Y:S01]  /*6ee0*/  @P6 STG.E.U8 desc[UR16][R144.64], R11 ;  /* 0x0000000b90006986 */ /* 0x000fe2000c101110 */
[----:B------:R-:W-:Y:S01]  /*6ef0*/  PRMT R6, R13, 0x9910, RZ ;  /* 0x000099100d067816 */ /* 0x000fe200000000ff */
[----:B------:R-:W-:Y:S01]  /*6f00*/  VIADD R18, R0, 0x7e ;  /* 0x0000007e00127836 */ /* 0x000fe20000000000 */
[----:B------:R-:W-:Y:S01]  /*6f10*/  ISETP.LT.AND P6, PT, R4, UR11, !P0 ;  /* 0x0000000b04007c0c */ /* 0x000fe2000c7c1270 */
[----:B------:R-:W-:Y:S01]  /*6f20*/  VIADD R4, R0, 0xd ;  /* 0x0000000d00047836 */ /* 0x000fe20000000000 */
[----:B------:R-:W-:Y:S01]  /*6f30*/  SHF.R.S32.HI R5, RZ, 0x8, R5 ;  /* 0x00000008ff057819 */ /* 0x000fe20000011405 */
[----:B---3--:R-:W-:Y:S01]  /*6f40*/  IMAD.MOV.U32 R7, RZ, RZ, R6 ;  /* 0x000000ffff077224 */ /* 0x008fe200078e0006 */
[----:B------:R-:W-:-:S03]  /*6f50*/  PRMT R6, R15, 0x9910, RZ ;  /* 0x000099100f067816 */ /* 0x000fc600000000ff */
[----:B------:R3:W-:Y:S01]  /*6f60*/  @P2 STG.E.U8 desc[UR16][R142.64], R5 ;  /* 0x000000058e002986 */ /* 0x0007e2000c101110 */
[----:B------:R-:W-:Y:S01]  /*6f70*/  ISETP.LT.AND P2, PT, R4, UR11, !P0 ;  /* 0x0000000b04007c0c */ /* 0x000fe2000c741270 */
[----:B------:R-:W-:Y:S01]  /*6f80*/  VIADD R4, R0, 0xe ;  /* 0x0000000e00047836 */ /* 0x000fe20000000000 */
[----:B------:R-:W-:Y:S01]  /*6f90*/  SHF.R.S32.HI R7, RZ, 0x8, R7 ;  /* 0x00000008ff077819 */ /* 0x000fe20000011407 */
[----:B------:R5:W-:Y:S01]  /*6fa0*/  @P4 STG.E.U8 desc[UR16][R152.64], R13 ;  /* 0x0000000d98004986 */ /* 0x000be2000c101110 */
[----:B------:R-:W-:Y:S02]  /*6fb0*/  F2FP.SATFINITE.E5M2.F32.PACK_AB_MERGE_C R21, R21, R20, RZ ;  /* 0x000000141515723e */ /* 0x000fe400048060ff */
[----:B------:R-:W-:Y:S01]  /*6fc0*/  ISETP.LT.AND P4, PT, R4, UR11, !P0 ;  /* 0x0000000b04007c0c */ /* 0x000fe2000c781270 */
[----:B------:R-:W-:Y:S01]  /*6fd0*/  VIADD R4, R0, 0xf ;  /* 0x0000000f00047836 */ /* 0x000fe20000000000 */
[----:B------:R0:W-:Y:S01]  /*6fe0*/  @P1 STG.E.U8 desc[UR16][R148.64], R7 ;  /* 0x0000000794001986 */ /* 0x0001e2000c101110 */
[----:B------:R-:W-:Y:S01]  /*6ff0*/  F2FP.SATFINITE.E5M2.F32.PACK_AB_MERGE_C R23, R23, R22, RZ ;  /* 0x000000161717723e */ /* 0x000fe200048060ff */
[----:B---3--:R-:W-:-:S02]  /*7000*/  IMAD.MOV.U32 R5, RZ, RZ, R6 ;  /* 0x000000ffff057224 */ /* 0x008fc400078e0006 */
[----:B------:R-:W-:Y:S01]  /*7010*/  ISETP.LT.AND P1, PT, R4, UR11, !P0 ;  /* 0x0000000b04007c0c */ /* 0x000fe2000c721270 */
[C---:B------:R-:W-:Y:S01]  /*7020*/  VIADD R4, R0.reuse, 0x10 ;  /* 0x0000001000047836 */ /* 0x040fe20000000000 */
[----:B------:R-:W-:Y:S01]  /*7030*/  @P5 STG.E.U8 desc[UR16][R146.64], R15 ;  /* 0x0000000f92005986 */ /* 0x000fe2000c101110 */
[----:B------:R-:W-:Y:S01]  /*7040*/  F2FP.SATFINITE.E5M2.F32.PACK_AB_MERGE_C R25, R25, R24, RZ ;  /* 0x000000181919723e */ /* 0x000fe200048060ff */
[C---:B------:R-:W-:Y:S01]  /*7050*/  VIADD R6, R0.reuse, 0x24 ;  /* 0x0000002400067836 */ /* 0x040fe20000000000 */
[----:B------:R-:W-:Y:S01]  /*7060*/  SHF.R.S32.HI R5, RZ, 0x8, R5 ;  /* 0x00000008ff057819 */ /* 0x000fe20000011405 */
[----:B-----5:R-:W-:Y:S01]  /*7070*/  VIADD R13, R0, 0x25 ;  /* 0x00000025000d7836 */ /* 0x020fe20000000000 */
[----:B------:R-:W-:Y:S01]  /*7080*/  ISETP.LT.AND P5, PT, R4, UR11, !P0 ;  /* 0x0000000b04007c0c */ /* 0x000fe2000c7a1270 */
[----:B------:R-:W-:Y:S01]  /*7090*/  VIADD R4, R0, 0x11 ;  /* 0x0000001100047836 */ /* 0x000fe20000000000 */
[----:B0-----:R-:W-:Y:S01]  /*70a0*/  PRMT R7, R17, 0x9910, RZ ;  /* 0x0000991011077816 */ /* 0x001fe200000000ff */
[----:B------:R0:W-:Y:S01]  /*70b0*/  @P3 STG.E.U8 desc[UR16][R156.64], R5 ;  /* 0x000000059c003986 */ /* 0x0001e2000c101110 */
[----:B------:R-:W-:-:S02]  /*70c0*/  F2FP.SATFINITE.E5M2.F32.PACK_AB_MERGE_C R27, R27, R26, RZ ;  /* 0x0000001a1b1b723e */ /* 0x000fc400048060ff */
[----:B------:R-:W-:Y:S01]  /*70d0*/  ISETP.LT.AND P3, PT, R4, UR11, !P0 ;  /* 0x0000000b04007c0c */ /* 0x000fe2000c761270 */
[----:B------:R-:W-:Y:S01]  /*70e0*/  VIADD R4, R0, 0x12 ;  /* 0x0000001200047836 */ /* 0x000fe20000000000 */
[----:B------:R-:W-:Y:S01]  /*70f0*/  @P6 STG.E.U8 desc[UR16][R154.64], R17 ;  /* 0x000000119a006986 */ /* 0x000fe2000c101110 */
[----:B------:R-:W-:Y:S02]  /*7100*/  SHF.R.S32.HI R7, RZ, 0x8, R7 ;  /* 0x00000008ff077819 */ /* 0x000fe40000011407 */
[----:B------:R-:W-:Y:S02]  /*7110*/  F2FP.SATFINITE.E5M2.F32.PACK_AB_MERGE_C R29, R29, R28, RZ ;  /* 0x0000001c1d1d723e */ /* 0x000fe400048060ff */
[----:B------:R-:W-:Y:S01]  /*7120*/  ISETP.LT.AND P6, PT, R4, UR4, !P0 ;  /* 0x0000000404007c0c */ /* 0x000fe2000c7c1270 */
[----:B------:R-:W3:Y:S01]  /*7130*/  LDCU UR4, c[0x0][0x39c] ;  /* 0x00007380ff0477ac */ /* 0x000ee20008000800 */
[----:B------:R-:W-:Y:S01]  /*7140*/  VIADD R4, R0, 0x13 ;  /* 0x0000001300047836 */ /* 0x000fe20000000000 */
[----:B------:R5:W-:Y:S01]  /*7150*/  @P2 STG.E.U8 desc[UR16][R150.64], R7 ;  /* 0x0000000796002986 */ /* 0x000be2000c101110 */
[----:B0-----:R-:W-:-:S02]  /*7160*/  PRMT R5, R19, 0x9910, RZ ;  /* 0x0000991013057816 */ /* 0x001fc400000000ff */
[----:B------:R-:W-:Y:S01]  /*7170*/  F2FP.SATFINITE.E5M2.F32.PACK_AB_MERGE_C R31, R31, R30, RZ ;  /* 0x0000001e1f1f723e */ /* 0x000fe200048060ff */
[----:B------:R-:W-:Y:S01]  /*7180*/  @P4 STG.E.U8 desc[UR16][R164.64], R19 ;  /* 0x00000013a4004986 */ /* 0x000fe2000c101110 */
[----:B-1----:R-:W-:Y:S01]  /*7190*/  ISETP.LT.AND P2, PT, R4, UR6, !P0 ;  /* 0x0000000604007c0c */ /* 0x002fe2000c741270 */
[----:B------:R-:W0:Y:S01]  /*71a0*/  LDCU UR6, c[0x0][0x39c] ;  /* 0x00007380ff0677ac */ /* 0x000e220008000800 */
[----:B------:R-:W-:Y:S01]  /*71b0*/  VIADD R4, R0, 0x14 ;  /* 0x0000001400047836 */ /* 0x000fe20000000000 */
[----:B------:R-:W-:Y:S02]  /*71c0*/  SHF.R.S32.HI R5, RZ, 0x8, R5 ;  /* 0x00000008ff057819 */ /* 0x000fe40000011405 */
[----:B------:R-:W-:Y:S02]  /*71d0*/  F2FP.SATFINITE.E5M2.F32.PACK_AB_MERGE_C R33, R33, R32, RZ ;  /* 0x000000202121723e */ /* 0x000fe400048060ff */
[----:B--2---:R-:W-:Y:S01]  /*71e0*/  ISETP.LT.AND P4, PT, R4, UR7, !P0 ;  /* 0x0000000704007c0c */ /* 0x004fe2000c781270 */
[----:B------:R-:W1:Y:S01]  /*71f0*/  LDCU UR7, c[0x0][0x39c] ;  /* 0x00007380ff0777ac */ /* 0x000e620008000800 */
[----:B------:R-:W-:Y:S01]  /*7200*/  VIADD R4, R0, 0x15 ;  /* 0x0000001500047836 */ /* 0x000fe20000000000 */
[----:B------:R2:W-:Y:S01]  /*7210*/  @P1 STG.E.U8 desc[UR16][R160.64], R5 ;  /* 0x00000005a0001986 */ /* 0x0005e2000c101110 */
[----:B-----5:R-:W-:-:S02]  /*7220*/  PRMT R7, R21, 0x9910, RZ ;  /* 0x0000991015077816 */ /* 0x020fc400000000ff */
[----:B------:R-:W-:Y:S01]  /*7230*/  F2FP.SATFINITE.E5M2.F32.PACK_AB_MERGE_C R35, R35, R34, RZ ;  /* 0x000000222323723e */ /* 0x000fe200048060ff */
[----:B------:R-:W-:Y:S01]  /*7240*/  @P5 STG.E.U8 desc[UR16][R158.64], R21 ;  /* 0x000000159e005986 */ /* 0x000fe2000c101110 */
[----:B---3--:R-:W-:Y:S01]  /*7250*/  ISETP.LT.AND P1, PT, R4, UR4, !P0 ;  /* 0x0000000404007c0c */ /* 0x008fe2000c721270 */
[----:B------:R-:W3:Y:S01]  /*7260*/  LDCU UR4, c[0x0][0x39c] ;  /* 0x00007380ff0477ac */ /* 0x000ee20008000800 */
[----:B------:R-:W-:Y:S01]  /*7270*/  VIADD R4, R0, 0x16 ;  /* 0x0000001600047836 */ /* 0x000fe20000000000 */
[----:B------:R-:W-:Y:S02]  /*7280*/  SHF.R.S32.HI R7, RZ, 0x8, R7 ;  /* 0x00000008ff077819 */ /* 0x000fe40000011407 */
[----:B------:R-:W-:Y:S02]  /*7290*/  PRMT R11, R35, 0x9910, RZ ;  /* 0x00009910230b7816 */ /* 0x000fe400000000ff */
[----:B0-----:R-:W-:Y:S01]  /*72a0*/  ISETP.LT.AND P5, PT, R4, UR6, !P0 ;  /* 0x0000000604007c0c */ /* 0x001fe2000c7a1270 */
[----:B------:R-:W0:Y:S01]  /*72b0*/  LDCU UR6, c[0x0][0x39c] ;  /* 0x00007380ff0677ac */ /* 0x000e220008000800 */
[----:B------:R-:W-:Y:S01]  /*72c0*/  VIADD R4, R0, 0x17 ;  /* 0x0000001700047836 */ /* 0x000fe20000000000 */
[----:B------:R5:W-:Y:S01]  /*72d0*/  @P3 STG.E.U8 desc[UR16][R168.64], R7 ;  /* 0x00000007a8003986 */ /* 0x000be2000c101110 */
[----:B--2---:R-:W-:-:S02]  /*72e0*/  PRMT R5, R23, 0x9910, RZ ;  /* 0x0000991017057816 */ /* 0x004fc400000000ff */
[----:B------:R-:W-:Y:S01]  /*72f0*/  SHF.R.S32.HI R11, RZ, 0x8, R11 ;  /* 0x00000008ff0b7819 */ /* 0x000fe2000001140b */
[----:B------:R-:W-:Y:S01]  /*7300*/  @P6 STG.E.U8 desc[UR16][R166.64], R23 ;  /* 0x00000017a6006986 */ /* 0x000fe2000c101110 */
[----:B-1----:R-:W-:Y:S01]  /*7310*/  ISETP.LT.AND P3, PT, R4, UR7, !P0 ;  /* 0x0000000704007c0c */ /* 0x002fe2000c761270 */
[----:B------:R-:W1:Y:S01]  /*7320*/  LDCU UR7, c[0x0][0x39c] ;  /* 0x00007380ff0777ac */ /* 0x000e620008000800 */
[----:B------:R-:W-:Y:S01]  /*7330*/  VIADD R4, R0, 0x18 ;  /* 0x0000001800047836 */ /* 0x000fe20000000000 */
[----:B------:R-:W-:Y:S02]  /*7340*/  SHF.R.S32.HI R5, RZ, 0x8, R5 ;  /* 0x00000008ff057819 */ /* 0x000fe40000011405 */
[----:B------:R-:W-:Y:S02]  /*7350*/  F2FP.SATFINITE.E5M2.F32.PACK_AB_MERGE_C R37, R37, R36, RZ ;  /* 0x000000242525723e */ /* 0x000fe400048060ff */
[----:B---3--:R-:W-:Y:S01]  /*7360*/  ISETP.LT.AND P6, PT, R4, UR4, !P0 ;  /* 0x0000000404007c0c */ /* 0x008fe2000c7c1270 */
[----:B------:R-:W2:Y:S01]  /*7370*/  LDCU UR4, c[0x0][0x39c] ;  /* 0x00007380ff0477ac */ /* 0x000ea20008000800 */
[----:B------:R-:W-:Y:S01]  /*7380*/  VIADD R4, R0, 0x19 ;  /* 0x0000001900047836 */ /* 0x000fe20000000000 */
[----:B------:R3:W-:Y:S01]  /*7390*/  @P2 STG.E.U8 desc[UR16][R162.64], R5 ;  /* 0x00000005a2002986 */ /* 0x0007e2000c101110 */
[----:B-----5:R-:W-:-:S02]  /*73a0*/  PRMT R7, R25, 0x9910, RZ ;  /* 0x0000991019077816 */ /* 0x020fc400000000ff */
[----:B------:R-:W-:Y:S01]  /*73b0*/  PRMT R12, R37, 0x9910, RZ ;  /* 0x00009910250c7816 */ /* 0x000fe200000000ff */
[----:B------:R-:W-:Y:S01]  /*73c0*/  @P4 STG.E.U8 desc[UR16][R176.64], R25 ;  /* 0x00000019b0004986 */ /* 0x000fe2000c101110 */
[----:B0-----:R-:W-:Y:S01]  /*73d0*/  ISETP.LT.AND P2, PT, R4, UR6, !P0 ;  /* 0x0000000604007c0c */ /* 0x001fe2000c741270 */
[----:B------:R-:W0:Y:S01]  /*73e0*/  LDCU UR6, c[0x0][0x39c] ;  /* 0x00007380ff0677ac */ /* 0x000e220008000800 */
[----:B------:R-:W-:Y:S01]  /*73f0*/  VIADD R4, R0, 0x1a ;  /* 0x0000001a00047836 */ /* 0x000fe20000000000 */
[----:B------:R-:W-:Y:S02]  /*7400*/  SHF.R.S32.HI R7, RZ, 0x8, R7 ;  /* 0x00000008ff077819 */ /* 0x000fe40000011407 */
[----:B------:R-:W-:Y:S02]  /*7410*/  F2FP.SATFINITE.E5M2.F32.PACK_AB_MERGE_C R39, R39, R38, RZ ;  /* 0x000000262727723e */ /* 0x000fe400048060ff */
[----:B-1----:R-:W-:Y:S01]  /*7420*/  ISETP.LT.AND P4, PT, R4, UR7, !P0 ;  /* 0x0000000704007c0c */ /* 0x002fe2000c781270 */
[----:B------:R-:W1:Y:S01]  /*7430*/  LDCU UR7, c[0x0][0x39c] ;  /* 0x00007380ff0777ac */ /* 0x000e620008000800 */
[----:B------:R-:W-:Y:S01]  /*7440*/  VIADD R4, R0, 0x1b ;  /* 0x0000001b00047836 */ /* 0x000fe20000000000 */
[----:B------:R5:W-:Y:S01]  /*7450*/  @P1 STG.E.U8 desc[UR16][R172.64], R7 ;  /* 0x00000007ac001986 */ /* 0x000be2000c101110 */
[----:B---3--:R-:W-:-:S02]  /*7460*/  PRMT R5, R27, 0x9910, RZ ;  /* 0x000099101b057816 */ /* 0x008fc400000000ff */
[----:B------:R-:W-:Y:S01]  /*7470*/  F2FP.SATFINITE.E5M2.F32.PACK_AB_MERGE_C R41, R41, R40, RZ ;  /* 0x000000282929723e */ /* 0x000fe200048060ff */
[----:B------:R-:W-:Y:S01]  /*7480*/  @P5 STG.E.U8 desc[UR16][R170.64], R27 ;  /* 0x0000001baa005986 */ /* 0x000fe2000c101110 */
[----:B--2---:R-:W-:Y:S01]  /*7490*/  ISETP.LT.AND P1, PT, R4, UR4, !P0 ;  /* 0x0000000404007c0c */ /* 0x004fe2000c721270 */
[----:B------:R-:W2:Y:S01]  /*74a0*/  LDCU UR4, c[0x0][0x39c] ;  /* 0x00007380ff0477ac */ /* 0x000ea20008000800 */
[----:B------:R-:W-:Y:S01]  /*74b0*/  VIADD R4, R0, 0x1c ;  /* 0x0000001c00047836 */ /* 0x000fe20000000000 */
[----:B------:R-:W-:Y:S02]  /*74c0*/  SHF.R.S32.HI R5, RZ, 0x8, R5 ;  /* 0x00000008ff057819 */ /* 0x000fe40000011405 */
[----:B------:R-:W-:Y:S02]  /*74d0*/  F2FP.SATFINITE.E5M2.F32.PACK_AB_MERGE_C R43, R43, R42, RZ ;  /* 0x0000002a2b2b723e */ /* 0x000fe400048060ff */
[----:B0-----:R-:W-:Y:S01]  /*74e0*/  ISETP.LT.AND P5, PT, R4, UR6, !P0 ;  /* 0x0000000604007c0c */ /* 0x001fe2000c7a1270 */
[----:B------:R-:W0:Y:S01]  /*74f0*/  LDCU UR6, c[0x0][0x39c] ;  /* 0x00007380ff0677ac */ /* 0x000e220008000800 */
[----:B------:R-:W-:Y:S01]  /*7500*/  VIADD R4, R0, 0x1d ;  /* 0x0000001d00047836 */ /* 0x000fe20000000000 */
[----:B------:R3:W-:Y:S01]  /*7510*/  @P3 STG.E.U8 desc[UR16][R180.64], R5 ;  /* 0x00000005b4003986 */ /* 0x0007e2000c101110 */
[----:B-----5:R-:W-:-:S02]  /*7520*/  PRMT R7, R29, 0x9910, RZ ;  /* 0x000099101d077816 */ /* 0x020fc400000000ff */
[----:B------:R-:W-:Y:S01]  /*7530*/  F2FP.SATFINITE.E5M2.F32.PACK_AB_MERGE_C R45, R45, R44, RZ ;  /* 0x0000002c2d2d723e */ /* 0x000fe200048060ff */
[----:B------:R-:W-:Y:S01]  /*7540*/  @P6 STG.E.U8 desc[UR16][R178.64], R29 ;  /* 0x0000001db2006986 */ /* 0x000fe2000c101110 */
[----:B-1----:R-:W-:Y:S01]  /*7550*/  ISETP.LT.AND P3, PT, R4, UR7, !P0 ;  /* 0x0000000704007c0c */ /* 0x002fe2000c761270 */
[----:B------:R-:W1:Y:S01]  /*7560*/  LDCU UR7, c[0x0][0x39c] ;  /* 0x00007380ff0777ac */ /* 0x000e620008000800 */
[----:B------:R-:W-:Y:S01]  /*7570*/  VIADD R4, R0, 0x1e ;  /* 0x0000001e00047836 */ /* 0x000fe20000000000 */
[----:B------:R-:W-:Y:S02]  /*7580*/  SHF.R.S32.HI R7, RZ, 0x8, R7 ;  /* 0x00000008ff077819 */ /* 0x000fe40000011407 */
[----:B------:R-:W-:Y:S02]  /*7590*/  F2FP.SATFINITE.E5M2.F32.PACK_AB_MERGE_C R47, R47, R46, RZ ;  /* 0x0000002e2f2f723e */ /* 0x000fe400048060ff */
[----:B--2---:R-:W-:Y:S01]  /*75a0*/  ISETP.LT.AND P6, PT, R4, UR4, !P0 ;  /* 0x0000000404007c0c */ /* 0x004fe2000c7c1270 */
[----:B------:R-:W2:Y:S01]  /*75b0*/  LDCU UR4, c[0x0][0x39c] ;  /* 0x00007380ff0477ac */ /* 0x000ea20008000800 */
[----:B------:R-:W-:Y:S01]  /*75c0*/  VIADD R4, R0, 0x1f ;  /* 0x0000001f00047836 */ /* 0x000fe20000000000 */
[----:B------:R5:W-:Y:S01]  /*75d0*/  @P2 STG.E.U8 desc[UR16][R174.64], R7 ;  /* 0x00000007ae002986 */ /* 0x000be2000c101110 */
[----:B---3--:R-:W-:-:S02]  /*75e0*/  PRMT R5, R31, 0x9910, RZ ;  /* 0x000099101f057816 */ /* 0x008fc400000000ff */
[----:B------:R-:W-:Y:S01]  /*75f0*/  F2FP.SATFINITE.E5M2.F32.PACK_AB_MERGE_C R49, R49, R48, RZ ;  /* 0x000000303131723e */ /* 0x000fe200048060ff */
[----:B------:R-:W-:Y:S01]  /*7600*/  @P4 STG.E.U8 desc[UR16][R184.64], R31 ;  /* 0x0000001fb8004986 */ /* 0x000fe2000c101110 */
[----:B0-----:R-:W-:Y:S01]  /*7610*/  ISETP.LT.AND P2, PT, R4, UR6, !P0 ;  /* 0x0000000604007c0c */ /* 0x001fe2000c741270 */
[----:B------:R-:W-:Y:S01]  /*7620*/  VIADD R4, R0, 0x20 ;  /* 0x0000002000047836 */ /* 0x000fe20000000000 */
[----:B------:R-:W0:Y:S01]  /*7630*/  LDCU UR6, c[0x0][0x39c] ;  /* 0x00007380ff0677ac */ /* 0x000e220008000800 */
[----:B------:R-:W-:Y:S02]  /*7640*/  SHF.R.S32.HI R5, RZ, 0x8, R5 ;  /* 0x00000008ff057819 */ /* 0x000fe40000011405 */
[----:B------:R-:W-:Y:S02]  /*7650*/  F2FP.SATFINITE.E5M2.F32.PACK_AB_MERGE_C R51, R51, R50, RZ ;  /* 0x000000323333723e */ /* 0x000fe400048060ff */
[----:B-1----:R-:W-:Y:S01]  /*7660*/  ISETP.LT.AND P4, PT, R4, UR7, !P0 ;  /* 0x0000000704007c0c */ /* 0x002fe2000c781270 */
[----:B------:R-:W1:Y:S01]  /*7670*/  LDCU UR7, c[0x0][0x39c] ;  /* 0x00007380ff0777ac */ /* 0x000e620008000800 */
[----:B------:R-:W-:Y:S01]  /*7680*/  VIADD R4, R0, 0x21 ;  /* 0x0000002100047836 */ /* 0x000fe20000000000 */
[----:B------:R3:W-:Y:S01]  /*7690*/  @P1 STG.E.U8 desc[UR16][R182.64], R5 ;  /* 0x00000005b6001986 */ /* 0x0007e2000c101110 */
[----:B-----5:R-:W-:-:S02]  /*76a0*/  PRMT R7, R33, 0x9910, RZ ;  /* 0x0000991021077816 */ /* 0x020fc400000000ff */
[----:B------:R-:W-:Y:S01]  /*76b0*/  F2FP.SATFINITE.E5M2.F32.PACK_AB_MERGE_C R53, R53, R52, RZ ;  /* 0x000000343535723e */ /* 0x000fe200048060ff */
[----:B------:R-:W-:Y:S01]  /*76c0*/  @P5 STG.E.U8 desc[UR16][R190.64], R33 ;  /* 0x00000021be005986 */ /* 0x000fe2000c101110 */
[----:B--2---:R-:W-:Y:S01]  /*76d0*/  ISETP.LT.AND P1, PT, R4, UR4, !P0 ;  /* 0x0000000404007c0c */ /* 0x004fe2000c721270 */
[----:B------:R-:W2:Y:S01]  /*76e0*/  LDCU UR4, c[0x0][0x39c] ;  /* 0x00007380ff0477ac */ /* 0x000ea20008000800 */
[C---:B------:R-:W-:Y:S01]  /*76f0*/  VIADD R4, R0.reuse, 0x22 ;  /* 0x0000002200047836 */ /* 0x040fe20000000000 */
[----:B------:R-:W-:Y:S02]  /*7700*/  SHF.R.S32.HI R7, RZ, 0x8, R7 ;  /* 0x00000008ff077819 */ /* 0x000fe40000011407 */
[----:B------:R-:W-:Y:S01]  /*7710*/  F2FP.SATFINITE.E5M2.F32.PACK_AB_MERGE_C R55, R55, R54, RZ ;  /* 0x000000363737723e */ /* 0x000fe200048060ff */
[----:B---3--:R-:W-:Y:S01]  /*7720*/  VIADD R5, R0, 0x23 ;  /* 0x0000002300057836 */ /* 0x008fe20000000000 */
[----:B0-----:R-:W-:Y:S01]  /*7730*/  ISETP.LT.AND P5, PT, R4, UR6, !P0 ;  /* 0x0000000604007c0c */ /* 0x001fe2000c7a1270 */
[----:B------:R0:W-:Y:S01]  /*7740*/  @P3 STG.E.U8 desc[UR16][R188.64], R7 ;  /* 0x00000007bc003986 */ /* 0x0001e2000c101110 */
[C---:B------:R-:W-:Y:S01]  /*7750*/  IADD3 R4, P3, PT, R192.reuse, R2, RZ ;  /* 0x00000002c0047210 */ /* 0x040fe20007f7e0ff */
[----:B------:R-:W3:Y:S01]  /*7760*/  LDCU UR6, c[0x0][0x39c] ;  /* 0x00007380ff0677ac */ /* 0x000ee20008000800 */
[----:B------:R-:W-:Y:S01]  /*7770*/  F2FP.SATFINITE.E5M2.F32.PACK_AB_MERGE_C R57, R57, R56, RZ ;  /* 0x000000383939723e */ /* 0x000fe200048060ff */
[----:B------:R-:W-:Y:S01]  /*7780*/  @P6 STG.E.U8 desc[UR16][R186.64], R35 ;  /* 0x00000023ba006986 */ /* 0x000fe2000c101110 */
[----:B-1----:R-:W-:Y:S01]  /*7790*/  ISETP.LT.AND P6, PT, R5, UR7, !P0 ;  /* 0x0000000705007c0c */ /* 0x002fe2000c7c1270 */
[----:B------:R-:W1:Y:S01]  /*77a0*/  LDCU UR7, c[0x0][0x39c] ;  /* 0x00007380ff0777ac */ /* 0x000e620008000800 */
[C---:B------:R-:W-:Y:S01]  /*77b0*/  LEA.HI.X.SX32 R5, R192.reuse, R3, 0x1, P3 ;  /* 0x00000003c0057211 */ /* 0x040fe200018f0eff */
[----:B------:R-:W-:Y:S01]  /*77c0*/  VIADD R192, R192, UR5 ;  /* 0x00000005c0c07c36 */ /* 0x000fe20008000000 */
[----:B------:R-:W-:-:S02]  /*77d0*/  F2FP.SATFINITE.E5M2.F32.PACK_AB_MERGE_C R59, R59, R58, RZ ;  /* 0x0000003a3b3b723e */ /* 0x000fc400048060ff */
[----:B--2---:R-:W-:Y:S01]  /*77e0*/  ISETP.LT.AND P3, PT, R6, UR4, !P0 ;  /* 0x0000000406007c0c */ /* 0x004fe2000c761270 */
[----:B------:R2:W-:Y:S01]  /*77f0*/  @P2 STG.E.U8 desc[UR16][R4.64], R11 ;  /* 0x0000000b04002986 */ /* 0x0005e2000c101110 */
[----:B------:R-:W5:Y:S01]  /*7800*/  LDCU UR4, c[0x0][0x39c] ;  /* 0x00007380ff0477ac */ /* 0x000f620008000800 */
[C---:B------:R-:W-:Y:S01]  /*7810*/  IADD3 R6, P2, PT, R192.reuse, R2, RZ ;  /* 0x00000002c0067210 */ /* 0x040fe20007f5e0ff */
[C---:B------:R-:W-:Y:S01]  /*7820*/  VIADD R10, R192.reuse, UR5 ;  /* 0x00000005c00a7c36 */ /* 0x040fe20008000000 */
[----:B------:R-:W-:Y:S02]  /*7830*/  F2FP.SATFINITE.E5M2.F32.PACK_AB_MERGE_C R61, R61, R60, RZ ;  /* 0x0000003c3d3d723e */ /* 0x000fe400048060ff */
[-C--:B0-----:R-:W-:Y:S02]  /*7840*/  LEA.HI.X.SX32 R7, R192, R3.reuse, 0x1, P2 ;  /* 0x00000003c0077211 */ /* 0x081fe400010f0eff */
[C---:B------:R-:W-:Y:S02]  /*7850*/  IADD3 R8, P2, PT, R10.reuse, R2, RZ ;  /* 0x000000020a087210 */ /* 0x040fe40007f5e0ff */
[----:B------:R-:W-:Y:S01]  /*7860*/  F2FP.SATFINITE.E5M2.F32.PACK_AB_MERGE_C R63, R63, R62, RZ ;  /* 0x0000003e3f3f723e */ /* 0x000fe200048060ff */
[----:B------:R0:W-:Y:S01]  /*7870*/  @P4 STG.E.U8 desc[UR16][R6.64], R37 ;  /* 0x0000002506004986 */ /* 0x0001e2000c101110 */
[C---:B------:R-:W-:Y:S01]  /*7880*/  LEA.HI.X.SX32 R9, R10.reuse, R3, 0x1, P2 ;  /* 0x000000030a097211 */ /* 0x040fe200010f0eff */
[----:B------:R-:W-:Y:S01]  /*7890*/  VIADD R10, R10, UR5 ;  /* 0x000000050a0a7c36 */ /* 0x000fe20008000000 */
[----:B--2---:R-:W-:Y:S01]  /*78a0*/  SHF.R.S32.HI R11, RZ, 0x8, R12 ;  /* 0x00000008ff0b7819 */ /* 0x004fe2000001140c */
[C---:B------:R-:W-:Y:S01]  /*78b0*/  VIADD R5, R0.reuse, 0x26 ;  /* 0x0000002600057836 */ /* 0x040fe20000000000 */
[----:B------:R-:W-:Y:S01]  /*78c0*/  F2FP.SATFINITE.E5M2.F32.PACK_AB_MERGE_C R65, R65, R64, RZ ;  /* 0x000000404141723e */ /* 0x000fe200048060ff */
[----:B------:R-:W-:Y:S01]  /*78d0*/  VIADD R12, R0, 0x27 ;  /* 0x00000027000c7836 */ /* 0x000fe20000000000 */
[----:B------:R-:W-:Y:S01]  /*78e0*/  F2FP.SATFINITE.E5M2.F32.PACK_AB_MERGE_C R67, R67, R66, RZ ;  /* 0x000000424343723e */ /* 0x000fe200048060ff */
[----:B------:R2:W-:Y:S01]  /*78f0*/  @P1 STG.E.U8 desc[UR16][R8.64], R11 ;  /* 0x0000000b08001986 */ /* 0x0005e2000c101110 */
[----:B------:R-:W-:-:S02]  /*7900*/  IADD3 R4, P1, PT, R10, R2, RZ ;  /* 0x000000020a047210 */ /* 0x000fc40007f3e0ff */
[----:B-----5:R-:W-:Y:S01]  /*7910*/  ISETP.LT.AND P2, PT, R13, UR4, !P0 ;  /* 0x000000040d007c0c */ /* 0x020fe2000c741270 */
[----:B------:R-:W5:Y:S01]  /*7920*/  LDCU UR4, c[0x0][0x39c] ;  /* 0x00007380ff0477ac */ /* 0x000f620008000800 */
[----:B---3--:R-:W-:Y:S02]  /*7930*/  ISETP.LT.AND P4, PT, R5, UR6, !P0 ;  /* 0x0000000605007c0c */ /* 0x008fe4000c781270 */
[CC--:B------:R-:W-:Y:S01]  /*7940*/  LEA.HI.X.SX32 R5, R10.reuse, R3.reuse, 0x1, P1 ;  /* 0x000000030a057211 */ /* 0x0c0fe200008f0eff */
[----:B------:R-:W-:Y:S01]  /*7950*/  VIADD R10, R10, UR5 ;  /* 0x000000050a0a7c36 */ /* 0x000fe20008000000 */
[----:B------:R-:W-:Y:S01]  /*7960*/  PRMT R13, R39, 0x9910, RZ ;  /* 0x00009910270d7816 */ /* 0x000fe200000000ff */
[----:B------:R-:W3:Y:S01]  /*7970*/  LDCU UR6, c[0x0][0x39c] ;  /* 0x00007380ff0677ac */ /* 0x000ee20008000800 */
[----:B-1----:R-:W-:Y:S01]  /*7980*/  ISETP.LT.AND P1, PT, R12, UR7, !P0 ;  /* 0x000000070c007c0c */ /* 0x002fe2000c721270 */
[----:B------:R1:W-:Y:S01]  /*7990*/  @P5 STG.E.U8 desc[UR16][R4.64], R39 ;  /* 0x0000002704005986 */ /* 0x0003e2000c101110 */
[CC--:B0-----:R-:W-:Y:S01]  /*79a0*/  IADD3 R6, P5, PT, R10.reuse, R2.reuse, RZ ;  /* 0x000000020a067210 */ /* 0x0c1fe20007fbe0ff */
[C---:B--2---:R-:W-:Y:S01]  /*79b0*/  VIADD R11, R10.reuse, UR5 ;  /* 0x000000050a0b7c36 */ /* 0x044fe20008000000 */
[----:B------:R-:W-:Y:S01]  /*79c0*/  SHF.R.S32.HI R13, RZ, 0x8, R13 ;  /* 0x00000008ff0d7819 */ /* 0x000fe2000001140d */
[----:B------:R-:W0:Y:S01]  /*79d0*/  LDCU UR7, c[0x0][0x39c] ;  /* 0x00007380ff0777ac */ /* 0x000e220008000800 */
[-C--:B------:R-:W-:Y:S01]  /*79e0*/  LEA.HI.X.SX32 R7, R10, R3.reuse, 0x1, P5 ;  /* 0x000000030a077211 */ /* 0x080fe200028f0eff */
[C---:B------:R-:W-:Y:S01]  /*79f0*/  VIADD R10, R0.reuse, 0x28 ;  /* 0x00000028000a7836 */ /* 0x040fe20000000000 */
[----:B------:R-:W-:Y:S01]  /*7a00*/  IADD3 R8, P5, PT, R11, R2, RZ ;  /* 0x000000020b087210 */ /* 0x000fe20007fbe0ff */
[----:B------:R-:W-:Y:S01]  /*7a10*/  VIADD R12, R0, 0x29 ;  /* 0x00000029000c7836 */ /* 0x000fe20000000000 */
[----:B------:R-:W-:Y:S01]  /*7a20*/  F2FP.SATFINITE.E5M2.F32.PACK_AB_MERGE_C R69, R69, R68, RZ ;  /* 0x000000444545723e */ /* 0x000fe200048060ff */
[----:B------:R2:W-:Y:S01]  /*7a30*/  @P6 STG.E.U8 desc[UR16][R6.64], R13 ;  /* 0x0000000d06006986 */ /* 0x0005e2000c101110 */
[C---:B------:R-:W-:Y:S01]  /*7a40*/  LEA.HI.X.SX32 R9, R11.reuse, R3, 0x1, P5 ;  /* 0x000000030b097211 */ /* 0x040fe200028f0eff */
[----:B------:R-:W-:Y:S01]  /*7a50*/  VIADD R11, R11, UR5 ;  /* 0x000000050b0b7c36 */ /* 0x000fe20008000000 */
[----:B-----5:R-:W-:Y:S01]  /*7a60*/  ISETP.LT.AND P5, PT, R10, UR4, !P0 ;  /* 0x000000040a007c0c */ /* 0x020fe2000c7a1270 */
[----:B------:R-:W5:Y:S01]  /*7a70*/  LDCU UR4, c[0x0][0x39c] ;  /* 0x00007380ff0477ac */ /* 0x000f620008000800 */
[----:B------:R-:W-:Y:S01]  /*7a80*/  PRMT R10, R41, 0x9910, RZ ;  /* 0x00009910290a7816 */ /* 0x000fe200000000ff */
[----:B------:R0:W-:Y:S01]  /*7a90*/  @P3 STG.E.U8 desc[UR16][R8.64], R41 ;  /* 0x0000002908003986 */ /* 0x0001e2000c101110 */
[----:B-1----:R-:W-:-:S02]  /*7aa0*/  IADD3 R4, P3, PT, R11, R2, RZ ;  /* 0x000000020b047210 */ /* 0x002fc40007f7e0ff */
[----:B------:R-:W-:Y:S02]  /*7ab0*/  F2FP.SATFINITE.E5M2.F32.PACK_AB_MERGE_C R71, R71, R70, RZ ;  /* 0x000000464747723e */ /* 0x000fe400048060ff */
[CC--:B------:R-:W-:Y:S01]  /*7ac0*/  LEA.HI.X.SX32 R5, R11.reuse, R3.reuse, 0x1, P3 ;  /* 0x000000030b057211 */ /* 0x0c0fe200018f0eff */
[----:B------:R-:W-:Y:S01]  /*7ad0*/  VIADD R11, R11, UR5 ;  /* 0x000000050b0b7c36 */ /* 0x000fe20008000000 */
[----:B--2---:R-:W-:Y:S02]  /*7ae0*/  SHF.R.S32.HI R13, RZ, 0x8, R10 ;  /* 0x00000008ff0d7819 */ /* 0x004fe4000001140a */
[----:B---3--:R-:W-:Y:S01]  /*7af0*/  ISETP.LT.AND P3, PT, R12, UR6, !P0 ;  /* 0x000000060c007c0c */ /* 0x008fe2000c761270 */
[----:B------:R-:W1:Y:S01]  /*7b00*/  LDCU UR6, c[0x0][0x39c] ;  /* 0x00007380ff0677ac */ /* 0x000e620008000800 */
[C---:B------:R-:W-:Y:S01]  /*7b10*/  VIADD R10, R11.reuse, UR5 ;  /* 0x000000050b0a7c36 */ /* 0x040fe20008000000 */
[----:B------:R2:W-:Y:S01]  /*7b20*/  @P2 STG.E.U8 desc[UR16][R4.64], R13 ;  /* 0x0000000d04002986 */ /* 0x0005e2000c101110 */
[----:B------:R-:W-:Y:S01]  /*7b30*/  IADD3 R6, P2, PT, R11, R2, RZ ;  /* 0x000000020b067210 */ /* 0x000fe20007f5e0ff */
[C---:B0-----:R-:W-:Y:S01]  /*7b40*/  VIADD R8, R0.reuse, 0x2a ;  /* 0x0000002a00087836 */ /* 0x041fe20000000000 */
[----:B------:R-:W-:Y:S01]  /*7b50*/  PRMT R12, R43, 0x9910, RZ ;  /* 0x000099102b0c7816 */ /* 0x000fe200000000ff */
[----:B------:R-:W-:Y:S01]  /*7b60*/  VIADD R9, R0, 0x2b ;  /* 0x0000002b00097836 */ /* 0x000fe20000000000 */
[----:B------:R-:W-:-:S02]  /*7b70*/  LEA.HI.X.SX32 R7, R11, R3, 0x1, P2 ;  /* 0x000000030b077211 */ /* 0x000fc400010f0eff */
[----:B-----5:R-:W-:Y:S01]  /*7b80*/  ISETP.LT.AND P2, PT, R8, UR4, !P0 ;  /* 0x0000000408007c0c */ /* 0x020fe2000c741270 */
[----:B------:R-:W-:Y:S01]  /*7b90*/  IMAD.MOV.U32 R11, RZ, RZ, R12 ;  /* 0x000000ffff0b7224 */ /* 0x000fe200078e000c */
[C---:B------:R-:W-:Y:S01]  /*7ba0*/  IADD3 R8, P6, PT, R10.reuse, R2, RZ ;  /* 0x000000020a087210 */ /* 0x040fe20007fde0ff */
[----:B------:R0:W-:Y:S01]  /*7bb0*/  @P4 STG.E.U8 desc[UR16][R6.64], R43 ;  /* 0x0000002b06004986 */ /* 0x0001e2000c101110 */
[----:B------:R-:W-:Y:S01]  /*7bc0*/  ISETP.LT.AND P4, PT, R9, UR7, !P0 ;  /* 0x0000000709007c0c */ /* 0x000fe2000c781270 */
[----:B------:R-:W3:Y:S01]  /*7bd0*/  LDCU UR4, c[0x0][0x39c] ;  /* 0x00007380ff0477ac */ /* 0x000ee20008000800 */
[C---:B------:R-:W-:Y:S01]  /*7be0*/  LEA.HI.X.SX32 R9, R10.reuse, R3, 0x1, P6 ;  /* 0x000000030a097211 */ /* 0x040fe200030f0eff */
[----:B------:R-:W-:Y:S01]  /*7bf0*/  VIADD R10, R10, UR5 ;  /* 0x000000050a0a7c36 */ /* 0x000fe20008000000 */
[----:B------:R-:W-:Y:S01]  /*7c00*/  SHF.R.S32.HI R11, RZ, 0x8, R11 ;  /* 0x00000008ff0b7819 */ /* 0x000fe2000001140b */
[----:B--2---:R-:W-:Y:S01]  /*7c10*/  VIADD R5, R0, 0x2c ;  /* 0x0000002c00057836 */ /* 0x004fe20000000000 */
[----:B------:R-:W2:Y:S01]  /*7c20*/  LDCU UR7, c[0x0][0x39c] ;  /* 0x00007380ff0777ac */ /* 0x000ea20008000800 */
[----:B------:R-:W-:-:S02]  /*7c30*/  PRMT R13, R45, 0x9910, RZ ;  /* 0x000099102d0d7816 */ /* 0x000fc400000000ff */
[-C--:B------:R-:W-:Y:S01]  /*7c40*/  IADD3 R4, P6, PT, R10, R2.reuse, RZ ;  /* 0x000000020a047210 */ /* 0x080fe20007fde0ff */
[----:B------:R5:W-:Y:S01]  /*7c50*/  @P1 STG.E.U8 desc[UR16][R8.64], R11 ;  /* 0x0000000b08001986 */ /* 0x000be2000c101110 */
[----:B-1----:R-:W-:Y:S01]  /*7c60*/  ISETP.LT.AND P1, PT, R5, UR6, !P0 ;  /* 0x0000000605007c0c */ /* 0x002fe2000c721270 */
[----:B0-----:R-:W-:Y:S01]  /*7c70*/  VIADD R7, R0, 0x2d ;  /* 0x0000002d00077836 */ /* 0x001fe20000000000 */
[C---:B------:R-:W-:Y:S01]  /*7c80*/  LEA.HI.X.SX32 R5, R10.reuse, R3, 0x1, P6 ;  /* 0x000000030a057211 */ /* 0x040fe200030f0eff */
[----:B------:R-:W-:Y:S01]  /*7c90*/  VIADD R10, R10, UR5 ;  /* 0x000000050a0a7c36 */ /* 0x000fe20008000000 */
[----:B------:R-:W0:Y:S01]  /*7ca0*/  LDCU UR6, c[0x0][0x39c] ;  /* 0x00007380ff0677ac */ /* 0x000e220008000800 */
[----:B------:R-:W-:Y:S02]  /*7cb0*/  SHF.R.S32.HI R13, RZ, 0x8, R13 ;  /* 0x00000008ff0d7819 */ /* 0x000fe4000001140d */
[----:B------:R1:W-:Y:S01]  /*7cc0*/  @P5 STG.E.U8 desc[UR16][R4.64], R45 ;  /* 0x0000002d04005986 */ /* 0x0003e2000c101110 */
[----:B------:R-:W-:-:S02]  /*7cd0*/  IADD3 R6, P6, PT, R10, R2, RZ ;  /* 0x000000020a067210 */ /* 0x000fc40007fde0ff */
[----:B---3--:R-:W-:Y:S01]  /*7ce0*/  ISETP.LT.AND P5, PT, R7, UR4, !P0 ;  /* 0x0000000407007c0c */ /* 0x008fe2000c7a1270 */
[C---:B-----5:R-:W-:Y:S01]  /*7cf0*/  VIADD R11, R10.reuse, UR5 ;  /* 0x000000050a0b7c36 */ /* 0x060fe20008000000 */
[-C--:B------:R-:W-:Y:S01]  /*7d00*/  LEA.HI.X.SX32 R7, R10, R3.reuse, 0x1, P6 ;  /* 0x000000030a077211 */ /* 0x080fe200030f0eff */
[C---:B------:R-:W-:Y:S01]  /*7d10*/  VIADD R9, R0.reuse, 0x2e ;  /* 0x0000002e00097836 */ /* 0x040fe20000000000 */
[----:B------:R-:W3:Y:S01]  /*7d20*/  LDCU UR4, c[0x0][0x39c] ;  /* 0x00007380ff0477ac */ /* 0x000ee20008000800 */
[----:B------:R-:W-:Y:S01]  /*7d30*/  VIADD R10, R0, 0x2f ;  /* 0x0000002f000a7836 */ /* 0x000fe20000000000 */
[----:B------:R-:W-:Y:S01]  /*7d40*/  IADD3 R8, P6, PT, R11, R2, RZ ;  /* 0x000000020b087210 */ /* 0x000fe20007fde0ff */
[----:B------:R5:W-:Y:S01]  /*7d50*/  @P3 STG.E.U8 desc[UR16][R6.64], R13 ;  /* 0x0000000d06003986 */ /* 0x000be2000c101110 */
[----:B--2---:R-:W-:Y:S01]  /*7d60*/  ISETP.LT.AND P3, PT, R9, UR7, !P0 ;  /* 0x0000000709007c0c */ /* 0x004fe2000c761270 */
[----:B------:R-:W2:Y:S01]  /*7d70*/  LDCU UR7, c[0x0][0x39c] ;  /* 0x00007380ff0777ac */ /* 0x000ea20008000800 */
[C---:B------:R-:W-:Y:S01]  /*7d80*/  LEA.HI.X.SX32 R9, R11.reuse, R3, 0x1, P6 ;  /* 0x000000030b097211 */ /* 0x040fe200030f0eff */
[----:B------:R-:W-:Y:S01]  /*7d90*/  VIADD R11, R11, UR5 ;  /* 0x000000050b0b7c36 */ /* 0x000fe20008000000 */
[----:B-1----:R-:W-:-:S02]  /*7da0*/  PRMT R5, R47, 0x9910, RZ ;  /* 0x000099102f057816 */ /* 0x002fc400000000ff */
[----:B0-----:R-:W-:Y:S01]  /*7db0*/  ISETP.LT.AND P6, PT, R10, UR6, !P0 ;  /* 0x000000060a007c0c */ /* 0x001fe2000c7c1270 */
[----:B------:R0:W-:Y:S01]  /*7dc0*/  @P2 STG.E.U8 desc[UR16][R8.64], R47 ;  /* 0x0000002f08002986 */ /* 0x0001e2000c101110 */
[CC--:B------:R-:W-:Y:S01]  /*7dd0*/  IADD3 R4, P2, PT, R11.reuse, R2.reuse, RZ ;  /* 0x000000020b047210 */ /* 0x0c0fe20007f5e0ff */
[C---:B------:R-:W-:Y:S01]  /*7de0*/  VIADD R10, R11.reuse, UR5 ;  /* 0x000000050b0a7c36 */ /* 0x040fe20008000000 */
[----:B------:R-:W1:Y:S01]  /*7df0*/  LDCU UR6, c[0x0][0x39c] ;  /* 0x00007380ff0677ac */ /* 0x000e620008000800 */
[----:B-----5:R-:W-:Y:S01]  /*7e00*/  IMAD.MOV.U32 R13, RZ, RZ, R5 ;  /* 0x000000ffff0d7224 */ /* 0x020fe200078e0005 */
[----:B------:R-:W-:Y:S01]  /*7e10*/  LEA.HI.X.SX32 R5, R11, R3, 0x1, P2 ;  /* 0x000000030b057211 */ /* 0x000fe200010f0eff */
[----:B------:R-:W-:Y:S01]  /*7e20*/  VIADD R11, R0, 0x30 ;  /* 0x00000030000b7836 */ /* 0x000fe20000000000 */
[----:B------:R-:W-:Y:S02]  /*7e30*/  IADD3 R6, P2, PT, R10, R2, RZ ;  /* 0x000000020a067210 */ /* 0x000fe40007f5e0ff */
[----:B------:R-:W-:-:S02]  /*7e40*/  SHF.R.S32.HI R13, RZ, 0x8, R13 ;  /* 0x00000008ff0d7819 */ /* 0x000fc4000001140d */
[CC--:B------:R-:W-:Y:S01]  /*7e50*/  LEA.HI.X.SX32 R7, R10.reuse, R3.reuse, 0x1, P2 ;  /* 0x000000030a077211 */ /* 0x0c0fe200010f0eff */
[----:B------:R-:W-:Y:S01]  /*7e60*/  VIADD R10, R10, UR5 ;  /* 0x000000050a0a7c36 */ /* 0x000fe20008000000 */
[----:B------:R-:W-:Y:S01]  /*7e70*/  PRMT R12, R49, 0x9910, RZ ;  /* 0x00009910310c7816 */ /* 0x000fe200000000ff */
[----:B------:R5:W-:Y:S01]  /*7e80*/  @P4 STG.E.U8 desc[UR16][R4.64], R13 ;  /* 0x0000000d04004986 */ /* 0x000be2000c101110 */
[----:B---3--:R-:W-:Y:S01]  /*7e90*/  ISETP.LT.AND P4, PT, R11, UR4, !P0 ;  /* 0x000000040b007c0c */ /* 0x008fe2000c781270 */
[----:B------:R-:W3:Y:S01]  /*7ea0*/  LDCU UR4, c[0x0][0x39c] ;  /* 0x00007380ff0477ac */ /* 0x000ee20008000800 */
[C---:B------:R-:W-:Y:S01]  /*7eb0*/  VIADD R11, R10.reuse, UR5 ;  /* 0x000000050a0b7c36 */ /* 0x040fe20008000000 */
[----:B------:R2:W-:Y:S01]  /*7ec0*/  @P1 STG.E.U8 desc[UR16][R6.64], R49 ;  /* 0x0000003106001986 */ /* 0x0005e2000c101110 */
[----:B0-----:R-:W-:Y:S02]  /*7ed0*/  IADD3 R8, P1, PT, R10, R2, RZ ;  /* 0x000000020a087210 */ /* 0x001fe40007f3e0ff */
[----:B-1----:R-:W-:Y:S01]  /*7ee0*/  ISETP.LT.AND P2, PT, R14, UR6, !P0 ;  /* 0x000000060e007c0c */ /* 0x002fe2000c741270 */
[----:B------:R-:W0:Y:S01]  /*7ef0*/  LDCU UR6, c[0x0][0x39c] ;  /* 0x00007380ff0677ac */ /* 0x000e220008000800 */
[-C--:B------:R-:W-:Y:S01]  /*7f00*/  LEA.HI.X.SX32 R9, R10, R3.reuse, 0x1, P1 ;  /* 0x000000030a097211 */ /* 0x080fe200008f0eff */
[C---:B------:R-:W-:Y:S01]  /*7f10*/  VIADD R14, R0.reuse, 0x43 ;  /* 0x00000043000e7836 */ /* 0x040fe20000000000 */
[----:B------:R-:W-:Y:S01]  /*7f20*/  F2FP.SATFINITE.E5M2.F32.PACK_AB_MERGE_C R73, R73, R72, RZ ;  /* 0x000000484949723e */ /* 0x000fe200048060ff */
[C---:B-----5:R-:W-:Y:S01]  /*7f30*/  VIADD R5, R0.reuse, 0x32 ;  /* 0x0000003200057836 */ /* 0x060fe20000000000 */
[----:B------:R-:W-:Y:S01]  /*7f40*/  SHF.R.S32.HI R13, RZ, 0x8, R12 ;  /* 0x00000008ff0d7819 */ /* 0x000fe2000001140c */
[C---:B------:R-:W-:Y:S01]  /*7f50*/  VIADD R12, R0.reuse, 0x36 ;  /* 0x00000036000c7836 */ /* 0x040fe20000000000 */
[----:B------:R-:W-:Y:S01]  /*7f60*/  IADD3 R4, P1, PT, R11, R2, RZ ;  /* 0x000000020b047210 */ /* 0x000fe20007f3e0ff */
[----:B--2---:R-:W-:Y:S01]  /*7f70*/  VIADD R6, R0, 0x33 ;  /* 0x0000003300067836 */ /* 0x004fe20000000000 */
[----:B------:R-:W-:Y:S01]  /*7f80*/  PRMT R7, R51, 0x9910, RZ ;  /* 0x0000991033077816 */ /* 0x000fe200000000ff */
[----:B------:R1:W-:Y:S01]  /*7f90*/  @P5 STG.E.U8 desc[UR16][R8.64], R13 ;  /* 0x0000000d08005986 */ /* 0x0003e2000c101110 */
[----:B------:R-:W-:Y:S01]  /*7fa0*/  ISETP.LT.AND P5, PT, R5, UR7, !P0 ;  /* 0x0000000705007c0c */ /* 0x000fe2000c7a1270 */
[----:B------:R-:W2:Y:S01]  /*7fb0*/  LDCU UR7, c[0x0][0x39c] ;  /* 0x00007380ff0777ac */ /* 0x000ea20008000800 */
[CC--:B------:R-:W-:Y:S01]  /*7fc0*/  LEA.HI.X.SX32 R5, R11.reuse, R3.reuse, 0x1, P1 ;  /* 0x000000030b057211 */ /* 0x0c0fe200008f0eff */
[----:B------:R-:W-:Y:S01]  /*7fd0*/  VIADD R11, R11, UR5 ;  /* 0x000000050b0b7c36 */ /* 0x000fe20008000000 */
[----:B---3--:R-:W-:Y:S01]  /*7fe0*/  ISETP.LT.AND P1, PT, R6, UR4, !P0 ;  /* 0x0000000406007c0c */ /* 0x008fe2000c721270 */
[----:B------:R-:W3:Y:S01]  /*7ff0*/  LDCU UR4, c[0x0][0x39c] ;  /* 0x00007380ff0477ac */ /* 0x000ee20008000800 */
[----:B------:R-:W-:Y:S01]  /*8000*/  F2FP.SATFINITE.E5M2.F32.PACK_AB_MERGE_C R75, R75, R74, RZ ;  /* 0x0000004a4b4b723e */ /* 0x000fe200048060ff */
[----:B------:R5:W-:Y:S01]  /*8010*/  @P3 STG.E.U8 desc[UR16][R4.64], R51 ;  /* 0x0000003304003986 */ /* 0x000be2000c101110 */
[C---:B------:R-:W-:Y:S01]  /*8020*/  IADD3 R6, P3, PT, R11.reuse, R2, RZ ;  /* 0x000000020b067210 */ /* 0x040fe20007f7e0ff */
[----:B------:R-:W-:Y:S01]  /*8030*/  VIADD R10, R11, UR5 ;  /* 0x000000050b0a7c36 */ /* 0x000fe20008000000 */
[----:B------:R-:W-:Y:S01]  /*8040*/  F2FP.SATFINITE.E5M2.F32.PACK_AB_MERGE_C R77, R77, R76, RZ ;  /* 0x0000004c4d4d723e */ /* 0x000fe200048060ff */
[----:B-1----:R-:W-:Y:S01]  /*8050*/  IMAD.MOV.U32 R9, RZ, RZ, R7 ;  /* 0x000000ffff097224 */ /* 0x002fe200078e0007 */
[----:B------:R-:W-:-:S02]  /*8060*/  LEA.HI.X.SX32 R7, R11, R3, 0x1, P3 ;  /* 0x000000030b077211 */ /* 0x000fc400018f0eff */
[CC--:B------:R-:W-:Y:S02]  /*8070*/  IADD3 R8, P3, PT, R10.reuse, R2.reuse, RZ ;  /* 0x000000020a087210 */ /* 0x0c0fe40007f7e0ff */
[----:B------:R-:W-:Y:S02]  /*8080*/  SHF.R.S32.HI R11, RZ, 0x8, R9 ;  /* 0x00000008ff0b7819 */ /* 0x000fe40000011409 */
[----:B------:R-:W-:Y:S01]  /*8090*/  LEA.HI.X.SX32 R9, R10, R3, 0x1, P3 ;  /* 0x000000030a097211 */ /* 0x000fe200018f0eff */
[----:B-----5:R-:W-:Y:S01]  /*80a0*/  VIADD R4, R0, 0x34 ;  /* 0x0000003400047836 */ /* 0x020fe20000000000 */
[----:B------:R-:W-:Y:S01]  /*80b0*/  PRMT R13, R53, 0x9910, RZ ;  /* 0x00009910350d7816 */ /* 0x000fe200000000ff */
[----:B------:R-:W-:Y:S01]  /*80c0*/  VIADD R10, R10, UR5 ;  /* 0x000000050a0a7c36 */ /* 0x000fe20008000000 */
[----:B------:R1:W-:Y:S01]  /*80d0*/  @P6 STG.E.U8 desc[UR16][R6.64], R11 ;  /* 0x0000000b06006986 */ /* 0x0003e2000c101110 */
[----:B------:R-:W-:Y:S01]  /*80e0*/  VIADD R5, R0, 0x35 ;  /* 0x0000003500057836 */ /* 0x000fe20000000000 */
[----:B---3--:R-:W-:Y:S01]  /*80f0*/  ISETP.LT.AND P3, PT, R4, UR4, !P0 ;  /* 0x0000000404007c0c */ /* 0x008fe2000c761270 */
[----:B------:R-:W3:Y:S01]  /*8100*/  LDCU UR4, c[0x0][0x39c] ;  /* 0x00007380ff0477ac */ /* 0x000ee20008000800 */
[----:B------:R5:W-:Y:S01]  /*8110*/  @P4 STG.E.U8 desc[UR16][R8.64], R53 ;  /* 0x0000003508004986 */ /* 0x000be2000c101110 */
[----:B------:R-:W-:-:S02]  /*8120*/  IADD3 R4, P4, PT, R10, R2, RZ ;  /* 0x000000020a047210 */ /* 0x000fc40007f9e0ff */
[----:B0-----:R-:W-:Y:S01]  /*8130*/  ISETP.LT.AND P6, PT, R5, UR6, !P0 ;  /* 0x0000000605007c0c */ /* 0x001fe2000c7c1270 */
[----:B------:R-:W0:Y:S01]  /*8140*/  LDCU UR6, c[0x0][0x39c] ;  /* 0x00007380ff0677ac */ /* 0x000e220008000800 */
[C---:B------:R-:W-:Y:S01]  /*8150*/  LEA.HI.X.SX32 R5, R10.reuse, R3, 0x1, P4 ;  /* 0x000000030a057211 */ /* 0x040fe200020f0eff */
[----:B------:R-:W-:Y:S01]  /*8160*/  VIADD R10, R10, UR5 ;  /* 0x000000050a0a7c36 */ /* 0x000fe20008000000 */
[----:B------:R-:W-:Y:S02]  /*8170*/  SHF.R.S32.HI R13, RZ, 0x8, R13 ;  /* 0x00000008ff0d7819 */ /* 0x000fe4000001140d */
[----:B--2---:R-:W-:Y:S01]  /*8180*/  ISETP.LT.AND P4, PT, R12, UR7, !P0 ;  /* 0x000000070c007c0c */ /* 0x004fe2000c781270 */
[C---:B-1----:R-:W-:Y:S01]  /*8190*/  VIADD R11, R10.reuse, UR5 ;  /* 0x000000050a0b7c36 */ /* 0x042fe20008000000 */
[----:B------:R-:W1:Y:S01]  /*81a0*/  LDCU UR7, c[0x0][0x39c] ;  /* 0x00007380ff0777ac */ /* 0x000e620008000800 */
[----:B------:R2:W-:Y:S01]  /*81b0*/  @P2 STG.E.U8 desc[UR16][R4.64], R13 ;  /* 0x0000000d04002986 */ /* 0x0005e2000c101110 */
[----:B------:R-:W-:Y:S01]  /*81c0*/  IADD3 R6, P2, PT, R10, R2, RZ ;  /* 0x000000020a067210 */ /* 0x000fe20007f5e0ff */
[----:B------:R-:W-:Y:S01]  /*81d0*/  VIADD R12, R0, 0x37 ;  /* 0x00000037000c7836 */ /* 0x000fe20000000000 */
[----:B-----5:R-:W-:-:S02]  /*81e0*/  PRMT R9, R55, 0x9910, RZ ;  /* 0x0000991037097816 */ /* 0x020fc400000000ff */
[-C--:B------:R-:W-:Y:S02]  /*81f0*/  LEA.HI.X.SX32 R7, R10, R3.reuse, 0x1, P2 ;  /* 0x000000030a077211 */ /* 0x080fe400010f0eff */
[----:B------:R-:W-:Y:S01]  /*8200*/  IADD3 R8, P2, PT, R11, R2, RZ ;  /* 0x000000020b087210 */ /* 0x000fe20007f5e0ff */
[----:B------:R-:W-:Y:S01]  /*8210*/  IMAD.MOV.U32 R10, RZ, RZ, R9 ;  /* 0x000000ffff0a7224 */ /* 0x000fe200078e0009 */
[----:B------:R-:W-:Y:S01]  /*8220*/  F2FP.SATFINITE.E5M2.F32.PACK_AB_MERGE_C R79, R79, R78, RZ ;  /* 0x0000004e4f4f723e */ /* 0x000fe200048060ff */
[----:B------:R5:W-:Y:S01]  /*8230*/  @P5 STG.E.U8 desc[UR16][R6.64], R55 ;  /* 0x0000003706005986 */ /* 0x000be2000c101110 */
[CC--:B------:R-:W-:Y:S01]  /*8240*/  LEA.HI.X.SX32 R9, R11.reuse, R3.reuse, 0x1, P2 ;  /* 0x000000030b097211 */ /* 0x0c0fe200010f0eff */
[----:B------:R-:W-:Y:S01]  /*8250*/  VIADD R11, R11, UR5 ;  /* 0x000000050b0b7c36 */ /* 0x000fe20008000000 */
[----:B--2---:R-:W-:Y:S01]  /*8260*/  SHF.R.S32.HI R13, RZ, 0x8, R10 ;  /* 0x00000008ff0d7819 */ /* 0x004fe2000001140a */
[----:B------:R-:W-:Y:S01]  /*8270*/  VIADD R5, R0, 0x38 ;  /* 0x0000003800057836 */ /* 0x000fe20000000000 */
[----:B---3--:R-:W-:Y:S01]  /*8280*/  ISETP.LT.AND P2, PT, R12, UR4, !P0 ;  /* 0x000000040c007c0c */ /* 0x008fe2000c741270 */
[C---:B------:R-:W-:Y:S01]  /*8290*/  VIADD R10, R0.reuse, 0x39 ;  /* 0x00000039000a7836 */ /* 0x040fe20000000000 */
[----:B------:R-:W2:Y:S01]  /*82a0*/  LDCU UR4, c[0x0][0x39c] ;  /* 0x00007380ff0477ac */ /* 0x000ea20008000800 */
[----:B------:R3:W-:Y:S01]  /*82b0*/  @P1 STG.E.U8 desc[UR16][R8.64], R13 ;  /* 0x0000000d08001986 */ /* 0x0007e2000c101110 */
[----:B------:R-:W-:Y:S01]  /*82c0*/  IADD3 R4, P1, PT, R11, R2, RZ ;  /* 0x000000020b047210 */ /* 0x000fe20007f3e0ff */
[----:B------:R-:W-:Y:S01]  /*82d0*/  VIADD R12, R0, 0x3a ;  /* 0x0000003a000c7836 */ /* 0x000fe20000000000 */
[----:B0-----:R-:W-:Y:S01]  /*82e0*/  ISETP.LT.AND P5, PT, R5, UR6, !P0 ;  /* 0x0000000605007c0c */ /* 0x001fe2000c7a1270 */
[----:B------:R-:W0:Y:S01]  /*82f0*/  LDCU UR6, c[0x0][0x39c] ;  /* 0x00007380ff0677ac */ /* 0x000e220008000800 */
[C---:B------:R-:W-:Y:S01]  /*8300*/  LEA.HI.X.SX32 R5, R11.reuse, R3, 0x1, P1 ;  /* 0x000000030b057211 */ /* 0x040fe200008f0eff */
[----:B------:R-:W-:Y:S01]  /*8310*/  VIADD R11, R11, UR5 ;  /* 0x000000050b0b7c36 */ /* 0x000fe20008000000 */
[----:B-----5:R-:W-:-:S02]  /*8320*/  PRMT R7, R57, 0x9910, RZ ;  /* 0x0000991039077816 */ /* 0x020fc400000000ff */
[----:B-1----:R-:W-:Y:S01]  /*8330*/  ISETP.LT.AND P1, PT, R10, UR7, !P0 ;  /* 0x000000070a007c0c */ /* 0x002fe2000c721270 */
[----:B------:R1:W-:Y:S01]  /*8340*/  @P3 STG.E.U8 desc[UR16][R4.64], R57 ;  /* 0x0000003904003986 */ /* 0x0003e2000c101110 */
[-C--:B------:R-:W-:Y:S01]  /*8350*/  IADD3 R6, P3, PT, R11, R2.reuse, RZ ;  /* 0x000000020b067210 */ /* 0x080fe20007f7e0ff */
[----:B---3--:R-:W-:Y:S01]  /*8360*/  IMAD.MOV.U32 R8, RZ, RZ, R7 ;  /* 0x000000ffff087224 */ /* 0x008fe200078e0007 */
[----:B------:R-:W-:Y:S01]  /*8370*/  PRMT R13, R59, 0x9910, RZ ;  /* 0x000099103b0d7816 */ /* 0x000fe200000000ff */
[C---:B------:R-:W-:Y:S01]  /*8380*/  VIADD R10, R11.reuse, UR5 ;  /* 0x000000050b0a7c36 */ /* 0x040fe20008000000 */
[----:B------:R-:W-:Y:S01]  /*8390*/  LEA.HI.X.SX32 R7, R11, R3, 0x1, P3 ;  /* 0x000000030b077211 */ /* 0x000fe200018f0eff */
[----:B------:R-:W3:Y:S01]  /*83a0*/  LDCU UR7, c[0x0][0x39c] ;  /* 0x00007380ff0777ac */ /* 0x000ee20008000800 */
[----:B------:R-:W-:Y:S02]  /*83b0*/  SHF.R.S32.HI R11, RZ, 0x8, R8 ;  /* 0x00000008ff0b7819 */ /* 0x000fe40000011408 */
[----:B------:R-:W-:-:S02]  /*83c0*/  IADD3 R8, P3, PT, R10, R2, RZ ;  /* 0x000000020a087210 */ /* 0x000fc40007f7e0ff */
[----:B------:R-:W-:Y:S01]  /*83d0*/  SHF.R.S32.HI R13, RZ, 0x8, R13 ;  /* 0x00000008ff0d7819 */ /* 0x000fe2000001140d */
[----:B------:R5:W-:Y:S01]  /*83e0*/  @P6 STG.E.U8 desc[UR16][R6.64], R11 ;  /* 0x0000000b06006986 */ /* 0x000be2000c101110 */
[C---:B------:R-:W-:Y:S01]  /*83f0*/  LEA.HI.X.SX32 R9, R10.reuse, R3, 0x1, P3 ;  /* 0x000000030a097211 */ /* 0x040fe200018f0eff */
[----:B------:R-:W-:Y:S01]  /*8400*/  VIADD R10, R10, UR5 ;  /* 0x000000050a0a7c36 */ /* 0x000fe20008000000 */
[----:B--2---:R-:W-:Y:S01]  /*8410*/  ISETP.LT.AND P3, PT, R12, UR4, !P0 ;  /* 0x000000040c007c0c */ /* 0x004fe2000c761270 */
[----:B------:R-:W2:Y:S01]  /*8420*/  LDCU UR4, c[0x0][0x39c] ;  /* 0x00007380ff0477ac */ /* 0x000ea20008000800 */
[----:B------:R-:W-:Y:S01]  /*8430*/  VIADD R12, R0, 0x3b ;  /* 0x0000003b000c7836 */ /* 0x000fe20000000000 */
[----:B------:R3:W-:Y:S01]  /*8440*/  @P4 STG.E.U8 desc[UR16][R8.64], R59 ;  /* 0x0000003b08004986 */ /* 0x0007e2000c101110 */
[----:B-1----:R-:W-:Y:S02]  /*8450*/  IADD3 R4, P4, PT, R10, R2, RZ ;  /* 0x000000020a047210 */ /* 0x002fe40007f9e0ff */
[----:B------:R-:W-:-:S02]  /*8460*/  F2FP.SATFINITE.E5M2.F32.PACK_AB_MERGE_C R81, R81, R80, RZ ;  /* 0x000000505151723e */ /* 0x000fc400048060ff */
[CC--:B------:R-:W-:Y:S01]  /*8470*/  LEA.HI.X.SX32 R5, R10.reuse, R3.reuse, 0x1, P4 ;  /* 0x000000030a057211 */ /* 0x0c0fe200020f0eff */
[----:B------:R-:W-:Y:S01]  /*8480*/  VIADD R10, R10, UR5 ;  /* 0x000000050a0a7c36 */ /* 0x000fe20008000000 */
[----:B0-----:R-:W-:Y:S01]  /*8490*/  ISETP.LT.AND P4, PT, R12, UR6, !P0 ;  /* 0x000000060c007c0c */ /* 0x001fe2000c781270 */
[----:B------:R-:W0:Y:S01]  /*84a0*/  LDCU UR6, c[0x0][0x39c] ;  /* 0x00007380ff0677ac */ /* 0x000e220008000800 */
[----:B------:R-:W-:Y:S01]  /*84b0*/  PRMT R12, R61, 0x9910, RZ ;  /* 0x000099103d0c7816 */ /* 0x000fe200000000ff */
[----:B------:R1:W-:Y:S01]  /*84c0*/  @P2 STG.E.U8 desc[UR16][R4.64], R13 ;  /* 0x0000000d04002986 */ /* 0x0003e2000c101110 */
[----:B-----5:R-:W-:Y:S01]  /*84d0*/  IADD3 R6, P2, PT, R10, R2, RZ ;  /* 0x000000020a067210 */ /* 0x020fe20007f5e0ff */
[----:B---3--:R-:W-:Y:S01]  /*84e0*/  VIADD R8, R0, 0x3c ;  /* 0x0000003c00087836 */ /* 0x008fe20000000000 */
[----:B------:R-:W-:Y:S01]  /*84f0*/  F2FP.SATFINITE.E5M2.F32.PACK_AB_MERGE_C R83, R83, R82, RZ ;  /* 0x000000525353723e */ /* 0x000fe200048060ff */
[C---:B------:R-:W-:Y:S01]  /*8500*/  VIADD R11, R10.reuse, UR5 ;  /* 0x000000050a0b7c36 */ /* 0x040fe20008000000 */
[-C--:B------:R-:W-:Y:S01]  /*8510*/  LEA.HI.X.SX32 R7, R10, R3.reuse, 0x1, P2 ;  /* 0x000000030a077211 */ /* 0x080fe200010f0eff */
[----:B------:R-:W-:Y:S01]  /*8520*/  VIADD R9, R0, 0x3d ;  /* 0x0000003d00097836 */ /* 0x000fe20000000000 */
[----:B--2---:R-:W-:Y:S01]  /*8530*/  ISETP.LT.AND P2, PT, R8, UR4, !P0 ;  /* 0x0000000408007c0c */ /* 0x004fe2000c741270 */
[----:B------:R-:W-:Y:S01]  /*8540*/  IMAD.MOV.U32 R10, RZ, RZ, R12 ;  /* 0x000000ffff0a7224 */ /* 0x000fe200078e000c */
[-C--:B------:R-:W-:Y:S01]  /*8550*/  IADD3 R8, P6, PT, R11, R2.reuse, RZ ;  /* 0x000000020b087210 */ /* 0x080fe20007fde0ff */
[----:B------:R2:W-:Y:S01]  /*8560*/  @P5 STG.E.U8 desc[UR16][R6.64], R61 ;  /* 0x0000003d06005986 */ /* 0x0005e2000c101110 */
[----:B------:R-:W-:Y:S01]  /*8570*/  ISETP.LT.AND P5, PT, R9, UR7, !P0 ;  /* 0x0000000709007c0c */ /* 0x000fe2000c7a1270 */
[----:B------:R-:W3:Y:S01]  /*8580*/  LDCU UR4, c[0x0][0x39c] ;  /* 0x00007380ff0477ac */ /* 0x000ee20008000800 */
[CC--:B------:R-:W-:Y:S01]  /*8590*/  LEA.HI.X.SX32 R9, R11.reuse, R3.reuse, 0x1, P6 ;  /* 0x000000030b097211 */ /* 0x0c0fe200030f0eff */
[----:B------:R-:W-:Y:S01]  /*85a0*/  VIADD R11, R11, UR5 ;  /* 0x000000050b0b7c36 */ /* 0x000fe20008000000 */
[----:B-1----:R-:W-:Y:S01]  /*85b0*/  SHF.R.S32.HI R13, RZ, 0x8, R10 ;  /* 0x00000008ff0d7819 */ /* 0x002fe2000001140a */
[C---:B------:R-:W-:Y:S01]  /*85c0*/  VIADD R5, R0.reuse, 0x3e ;  /* 0x0000003e00057836 */ /* 0x040fe20000000000 */
[----:B------:R-:W1:Y:S01]  /*85d0*/  LDCU UR7, c[0x0][0x39c] ;  /* 0x00007380ff0777ac */ /* 0x000e620008000800 */
[----:B------:R-:W-:Y:S01]  /*85e0*/  PRMT R10, R63, 0x9910, RZ ;  /* 0x000099103f0a7816 */ /* 0x000fe200000000ff */
[C---:B------:R-:W-:Y:S01]  /*85f0*/  VIADD R12, R0.reuse, 0x41 ;  /* 0x00000041000c7836 */ /* 0x040fe20000000000 */
[----:B------:R-:W-:Y:S01]  /*8600*/  IADD3 R4, P6, PT, R11, R2, RZ ;  /* 0x000000020b047210 */ /* 0x000fe20007fde0ff */
[----:B------:R5:W-:Y:S01]  /*8610*/  @P1 STG.E.U8 desc[UR16][R8.64], R13 ;  /* 0x0000000d08001986 */ /* 0x000be2000c101110 */
[----:B0-----:R-:W-:Y:S01]  /*8620*/  ISETP.LT.AND P1, PT, R5, UR6, !P0 ;  /* 0x0000000605007c0c */ /* 0x001fe2000c721270 */
[----:B--2---:R-:W-:Y:S01]  /*8630*/  VIADD R7, R0, 0x3f ;  /* 0x0000003f00077836 */ /* 0x004fe20000000000 */
[C---:B------:R-:W-:Y:S01]  /*8640*/  LEA.HI.X.SX32 R5, R11.reuse, R3, 0x1, P6 ;  /* 0x000000030b057211 */ /* 0x040fe200030f0eff */
[----:B------:R-:W-:Y:S01]  /*8650*/  VIADD R11, R11, UR5 ;  /* 0x000000050b0b7c36 */ /* 0x000fe20008000000 */
[----:B------:R-:W0:Y:S01]  /*8660*/  LDCU UR6, c[0x0][0x39c] ;  /* 0x00007380ff0677ac */ /* 0x000e220008000800 */
[----:B------:R-:W-:-:S02]  /*8670*/  F2FP.SATFINITE.E5M2.F32.PACK_AB_MERGE_C R85, R85, R84, RZ ;  /* 0x000000545555723e */ /* 0x000fc400048060ff */
[----:B------:R2:W-:Y:S01]  /*8680*/  @P3 STG.E.U8 desc[UR16][R4.64], R63 ;  /* 0x0000003f04003986 */ /* 0x0005e2000c101110 */
[-C--:B------:R-:W-:Y:S02]  /*8690*/  IADD3 R6, P6, PT, R11, R2.reuse, RZ ;  /* 0x000000020b067210 */ /* 0x080fe40007fde0ff */
[----:B---3--:R-:W-:Y:S01]  /*86a0*/  ISETP.LT.AND P3, PT, R7, UR4, !P0 ;  /* 0x0000000407007c0c */ /* 0x008fe2000c761270 */
[----:B-----5:R-:W-:Y:S01]  /*86b0*/  IMAD.MOV.U32 R8, RZ, RZ, R10 ;  /* 0x000000ffff087224 */ /* 0x020fe200078e000a */
[C---:B------:R-:W-:Y:S01]  /*86c0*/  LEA.HI.X.SX32 R7, R11.reuse, R3, 0x1, P6 ;  /* 0x000000030b077211 */ /* 0x040fe200030f0eff */
[----:B------:R-:W-:Y:S01]  /*86d0*/  VIADD R10, R11, UR5 ;  /* 0x000000050b0a7c36 */ /* 0x000fe20008000000 */
[----:B------:R-:W3:Y:S01]  /*86e0*/  LDCU UR4, c[0x0][0x39c] ;  /* 0x00007380ff0477ac */ /* 0x000ee20008000800 */
[----:B------:R-:W-:Y:S01]  /*86f0*/  VIADD R9, R0, 0x40 ;  /* 0x0000004000097836 */ /* 0x000fe20000000000 */
[----:B------:R-:W-:Y:S02]  /*8700*/  SHF.R.S32.HI R11, RZ, 0x8, R8 ;  /* 0x00000008ff0b7819 */ /* 0x000fe40000011408 */
[----:B------:R-:W-:-:S02]  /*8710*/  IADD3 R8, P6, PT, R10, R2, RZ ;  /* 0x000000020a087210 */ /* 0x000fc40007fde0ff */
[----:B------:R-:W-:Y:S01]  /*8720*/  PRMT R13, R65, 0x9910, RZ ;  /* 0x00009910410d7816 */ /* 0x000fe200000000ff */
[----:B------:R5:W-:Y:S01]  /*8730*/  @P4 STG.E.U8 desc[UR16][R6.64], R11 ;  /* 0x0000000b06004986 */ /* 0x000be2000c101110 */
[----:B-1----:R-:W-:Y:S01]  /*8740*/  ISETP.LT.AND P4, PT, R9, UR7, !P0 ;  /* 0x0000000709007c0c */ /* 0x002fe2000c781270 */
[----:B------:R-:W1:Y:S01]  /*8750*/  LDCU UR7, c[0x0][0x39c] ;  /* 0x00007380ff0777ac */ /* 0x000e620008000800 */
[CC--:B------:R-:W-:Y:S01]  /*8760*/  LEA.HI.X.SX32 R9, R10.reuse, R3.reuse, 0x1, P6 ;  /* 0x000000030a097211 */ /* 0x0c0fe200030f0eff */
[----:B------:R-:W-:Y:S01]  /*8770*/  VIADD R10, R10, UR5 ;  /* 0x000000050a0a7c36 */ /* 0x000fe20008000000 */
[----:B------:R-:W-:Y:S02]  /*8780*/  SHF.R.S32.HI R13, RZ, 0x8, R13 ;  /* 0x00000008ff0d7819 */ /* 0x000fe4000001140d */
[----:B0-----:R-:W-:Y:S01]  /*8790*/  ISETP.LT.AND P6, PT, R12, UR6, !P0 ;  /* 0x000000060c007c0c */ /* 0x001fe2000c7c1270 */
[----:B------:R0:W-:Y:S01]  /*87a0*/  @P2 STG.E.U8 desc[UR16][R8.64], R65 ;  /* 0x0000004108002986 */ /* 0x0001e2000c101110 */
[C---:B--2---:R-:W-:Y:S01]  /*87b0*/  IADD3 R4, P2, PT, R10.reuse, R2, RZ ;  /* 0x000000020a047210 */ /* 0x044fe20007f5e0ff */
[----:B------:R-:W2:Y:S01]  /*87c0*/  LDCU UR6, c[0x0][0x39c] ;  /* 0x00007380ff0677ac */ /* 0x000ea20008000800 */
[----:B------:R-:W-:Y:S01]  /*87d0*/  PRMT R12, R67, 0x9910, RZ ;  /* 0x00009910430c7816 */ /* 0x000fe200000000ff */
[C---:B-----5:R-:W-:Y:S01]  /*87e0*/  VIADD R11, R10.reuse, UR5 ;  /* 0x000000050a0b7c36 */ /* 0x060fe20008000000 */
[----:B------:R-:W-:Y:S01]  /*87f0*/  LEA.HI.X.SX32 R5, R10, R3, 0x1, P2 ;  /* 0x000000030a057211 */ /* 0x000fe200010f0eff */
[----:B------:R-:W-:Y:S01]  /*8800*/  VIADD R10, R0, 0x42 ;  /* 0x00000042000a7836 */ /* 0x000fe20000000000 */
[----:B------:R-:W-:-:S02]  /*8810*/  F2FP.SATFINITE.E5M2.F32.PACK_AB_MERGE_C R87, R87, R86, RZ ;  /* 0x000000565757723e */ /* 0x000fc400048060ff */
[C---:B------:R-:W-:Y:S01]  /*8820*/  IADD3 R6, P2, PT, R11.reuse, R2, RZ ;  /* 0x000000020b067210 */ /* 0x040fe20007f5e0ff */
[----:B------:R5:W-:Y:S01]  /*8830*/  @P5 STG.E.U8 desc[UR16][R4.64], R13 ;  /* 0x0000000d04005986 */ /* 0x000be2000c101110 */
[----:B---3--:R-:W-:Y:S01]  /*8840*/  ISETP.LT.AND P5, PT, R10, UR4, !P0 ;  /* 0x000000040a007c0c */ /* 0x008fe2000c7a1270 */
[----:B------:R-:W3:Y:S01]  /*8850*/  LDCU UR4, c[0x0][0x39c] ;  /* 0x00007380ff0477ac */ /* 0x000ee20008000800 */
[CC--:B------:R-:W-:Y:S01]  /*8860*/  LEA.HI.X.SX32 R7, R11.reuse, R3.reuse, 0x1, P2 ;  /* 0x000000030b077211 */ /* 0x0c0fe200010f0eff */
[----:B------:R-:W-:Y:S01]  /*8870*/  VIADD R11, R11, UR5 ;  /* 0x000000050b0b7c36 */ /* 0x000fe20008000000 */
[----:B------:R-:W-:Y:S02]  /*8880*/  F2FP.SATFINITE.E5M2.F32.PACK_AB_MERGE_C R89, R89, R88, RZ ;  /* 0x000000585959723e */ /* 0x000fe400048060ff */
[----:B------:R-:W-:Y:S01]  /*8890*/  F2FP.SATFINITE.E5M2.F32.PACK_AB_MERGE_C R91, R91, R90, RZ ;  /* 0x0000005a5b5b723e */ /* 0x000fe200048060ff */
[----:B------:R1:W-:Y:S01]  /*88a0*/  @P1 STG.E.U8 desc[UR16][R6.64], R67 ;  /* 0x0000004306001986 */ /* 0x0003e2000c101110 */
[CC--:B0-----:R-:W-:Y:S01]  /*88b0*/  IADD3 R8, P1, PT, R11.reuse, R2.reuse, RZ ;  /* 0x000000020b087210 */ /* 0x0c1fe20007f3e0ff */
[C---:B------:R-:W-:Y:S01]  /*88c0*/  VIADD R10, R11.reuse, UR5 ;  /* 0x000000050b0a7c36 */ /* 0x040fe20008000000 */
[----:B--2---:R-:W-:Y:S01]  /*88d0*/  ISETP.LT.AND P2, PT, R14, UR6, !P0 ;  /* 0x000000060e007c0c */ /* 0x004fe2000c741270 */
[C---:B-----5:R-:W-:Y:S01]  /*88e0*/  VIADD R5, R0.reuse, 0x44 ;  /* 0x0000004400057836 */ /* 0x060fe20000000000 */
[-C--:B------:R-:W-:Y:S01]  /*88f0*/  LEA.HI.X.SX32 R9, R11, R3.reuse, 0x1, P1 ;  /* 0x000000030b097211 */ /* 0x080fe200008f0eff */
[----:B------:R-:W0:Y:S01]  /*8900*/  LDCU UR6, c[0x0][0x39c] ;  /* 0x00007380ff0677ac */ /* 0x000e220008000800 */
[----:B------:R-:W-:Y:S01]  /*8910*/  SHF.R.S32.HI R11, RZ, 0x8, R12 ;  /* 0x00000008ff0b7819 */ /* 0x000fe2000001140c */
[----:B------:R-:W-:Y:S01]  /*8920*/  VIADD R12, R0, 0x48 ;  /* 0x00000048000c7836 */ /* 0x000fe20000000000 */
[-C--:B------:R-:W-:Y:S01]  /*8930*/  IADD3 R4, P1, PT, R10, R2.reuse, RZ ;  /* 0x000000020a047210 */ /* 0x080fe20007f3e0ff */
[C---:B------:R-:W-:Y:S01]  /*8940*/  VIADD R14, R0.reuse, 0x55 ;  /* 0x00000055000e7836 */ /* 0x040fe20000000000 */
[----:B------:R-:W-:Y:S01]  /*8950*/  PRMT R13, R69, 0x9910, RZ ;  /* 0x00009910450d7816 */ /* 0x000fe200000000ff */
[----:B-1----:R-:W-:Y:S01]  /*8960*/  VIADD R6, R0, 0x45 ;  /* 0x0000004500067836 */ /* 0x002fe20000000000 */
[----:B------:R1:W-:Y:S01]  /*8970*/  @P3 STG.E.U8 desc[UR16][R8.64], R11 ;  /* 0x0000000b08003986 */ /* 0x0003e2000c101110 */
[----:B------:R-:W-:Y:S01]  /*8980*/  ISETP.LT.AND P3, PT, R5, UR7, !P0 ;  /* 0x0000000705007c0c */ /* 0x000fe2000c761270 */
[----:B------:R-:W2:Y:S01]  /*8990*/  LDCU UR7, c[0x0][0x39c] ;  /* 0x00007380ff0777ac */ /* 0x000ea20008000800 */
[C---:B------:R-:W-:Y:S01]  /*89a0*/  LEA.HI.X.SX32 R5, R10.reuse, R3, 0x1, P1 ;  /* 0x000000030a057211 */ /* 0x040fe200008f0eff */
[----:B------:R-:W-:Y:S01]  /*89b0*/  VIADD R10, R10, UR5 ;  /* 0x000000050a0a7c36 */ /* 0x000fe20008000000 */
[----:B---3--:R-:W-:Y:S01]  /*89c0*/  ISETP.LT.AND P1, PT, R6, UR4, !P0 ;  /* 0x0000000406007c0c */ /* 0x008fe2000c721270 */
[----:B------:R-:W3:Y:S01]  /*89d0*/  LDCU UR4, c[0x0][0x39c] ;  /* 0x00007380ff0477ac */ /* 0x000ee20008000800 */
[----:B------:R-:W-:Y:S01]  /*89e0*/  SHF.R.S32.HI R13, RZ, 0x8, R13 ;  /* 0x00000008ff0d7819 */ /* 0x000fe2000001140d */
[----:B------:R5:W-:Y:S01]  /*89f0*/  @P4 STG.E.U8 desc[UR16][R4.64], R69 ;  /* 0x0000004504004986 */ /* 0x000be2000c101110 */
[----:B------:R-:W-:-:S02]  /*8a00*/  IADD3 R6, P4, PT, R10, R2, RZ ;  /* 0x000000020a067210 */ /* 0x000fc40007f9e0ff */
[----:B------:R-:W-:Y:S01]  /*8a10*/  F2FP.SATFINITE.E5M2.F32.PACK_AB_MERGE_C R93, R93, R92, RZ ;  /* 0x0000005c5d5d723e */ /* 0x000fe200048060ff */
[C---:B-1----:R-:W-:Y:S01]  /*8a20*/  VIADD R11, R10.reuse, UR5 ;  /* 0x000000050a0b7c36 */ /* 0x042fe20008000000 */
[-C--:B------:R-:W-:Y:S02]  /*8a30*/  LEA.HI.X.SX32 R7, R10, R3.reuse, 0x1, P4 ;  /* 0x000000030a077211 */ /* 0x080fe400020f0eff */
[----:B------:R-:W-:Y:S02]  /*8a40*/  PRMT R10, R71, 0x9910, RZ ;  /* 0x00009910470a7816 */ /* 0x000fe400000000ff */
[----:B------:R-:W-:Y:S01]  /*8a50*/  IADD3 R8, P4, PT, R11, R2, RZ ;  /* 0x000000020b087210 */ /* 0x000fe20007f9e0ff */
[----:B------:R1:W-:Y:S01]  /*8a60*/  @P6 STG.E.U8 desc[UR16][R6.64], R13 ;  /* 0x0000000d06006986 */ /* 0x0003e2000c101110 */
[----:B------:R-:W-:Y:S01]  /*8a70*/  F2FP.SATFINITE.E5M2.F32.PACK_AB_MERGE_C R95, R95, R94, RZ ;  /* 0x0000005e5f5f723e */ /* 0x000fe200048060ff */
[C---:B-----5:R-:W-:Y:S01]  /*8a80*/  VIADD R4, R0.reuse, 0x46 ;  /* 0x0000004600047836 */ /* 0x060fe20000000000 */
[C---:B------:R-:W-:Y:S01]  /*8a90*/  LEA.HI.X.SX32 R9, R11.reuse, R3, 0x1, P4 ;  /* 0x000000030b097211 */ /* 0x040fe200020f0eff */
[----:B------:R-:W-:Y:S01]  /*8aa0*/  VIADD R11, R11, UR5 ;  /* 0x000000050b0b7c36 */ /* 0x000fe20008000000 */
[----:B------:R-:W-:Y:S01]  /*8ab0*/  F2FP.SATFINITE.E5M2.F32.PACK_AB_MERGE_C R97, R97, R96, RZ ;  /* 0x000000606161723e */ /* 0x000fe200048060ff */
[----:B------:R-:W-:Y:S01]  /*8ac0*/  VIADD R5, R0, 0x47 ;  /* 0x0000004700057836 */ /* 0x000fe20000000000 */
[----:B---3--:R-:W-:Y:S01]  /*8ad0*/  ISETP.LT.AND P4, PT, R4, UR4, !P0 ;  /* 0x0000000404007c0c */ /* 0x008fe2000c781270 */
[----:B------:R3:W-:Y:S01]  /*8ae0*/  @P5 STG.E.U8 desc[UR16][R8.64], R71 ;  /* 0x0000004708005986 */ /* 0x0007e2000c101110 */
[----:B------:R-:W-:Y:S01]  /*8af0*/  IADD3 R4, P5, PT, R11, R2, RZ ;  /* 0x000000020b047210 */ /* 0x000fe20007fbe0ff */
[----:B------:R-:W5:Y:S01]  /*8b00*/  LDCU UR4, c[0x0][0x39c] ;  /* 0x00007380ff0477ac */ /* 0x000f620008000800 */
[----:B0-----:R-:W-:-:S02]  /*8b10*/  ISETP.LT.AND P6, PT, R5, UR6, !P0 ;  /* 0x0000000605007c0c */ /* 0x001fc4000c7c1270 */
[CC--:B------:R-:W-:Y:S01]  /*8b20*/  LEA.HI.X.SX32 R5, R11.reuse, R3.reuse, 0x1, P5 ;  /* 0x000000030b057211 */ /* 0x0c0fe200028f0eff */
[----:B------:R-:W-:Y:S01]  /*8b30*/  VIADD R11, R11, UR5 ;  /* 0x000000050b0b7c36 */ /* 0x000fe20008000000 */
[----:B-1----:R-:W-:Y:S01]  /*8b40*/  SHF.R.S32.HI R13, RZ, 0x8, R10 ;  /* 0x00000008ff0d7819 */ /* 0x002fe2000001140a */
[----:B------:R-:W0:Y:S01]  /*8b50*/  LDCU UR6, c[0x0][0x39c] ;  /* 0x00007380ff0677ac */ /* 0x000e220008000800 */
[----:B--2---:R-:W-:Y:S01]  /*8b60*/  ISETP.LT.AND P5, PT, R12, UR7, !P0 ;  /* 0x000000070c007c0c */ /* 0x004fe2000c7a1270 */
[----:B------:R-:W-:Y:S01]  /*8b70*/  VIADD R10, R11, UR5 ;  /* 0x000000050b0a7c36 */ /* 0x000fe20008000000 */
[----:B------:R-:W-:Y:S01]  /*8b80*/  F2FP.SATFINITE.E5M2.F32.PACK_AB_MERGE_C R99, R99, R98, RZ ;  /* 0x000000626363723e */ /* 0x000fe200048060ff */
[----:B------:R1:W-:Y:S01]  /*8b90*/  @P2 STG.E.U8 desc[UR16][R4.64], R13 ;  /* 0x0000000d04002986 */ /* 0x0003e2000c101110 */
[----:B------:R-:W-:Y:S01]  /*8ba0*/  IADD3 R6, P2, PT, R11, R2, RZ ;  /* 0x000000020b067210 */ /* 0x000fe20007f5e0ff */
[----:B------:R-:W-:Y:S01]  /*8bb0*/  VIADD R12, R0, 0x49 ;  /* 0x00000049000c7836 */ /* 0x000fe20000000000 */
[----:B---3--:R-:W-:Y:S01]  /*8bc0*/  PRMT R9, R73, 0x9910, RZ ;  /* 0x0000991049097816 */ /* 0x008fe200000000ff */
[----:B------:R-:W2:Y:S01]  /*8bd0*/  LDCU UR7, c[0x0][0x39c] ;  /* 0x00007380ff0777ac */ /* 0x000ea20008000800 */
[----:B------:R-:W-:-:S02]  /*8be0*/  LEA.HI.X.SX32 R7, R11, R3, 0x1, P2 ;  /* 0x000000030b077211 */ /* 0x000fc400010f0eff */
[C---:B------:R-:W-:Y:S01]  /*8bf0*/  IADD3 R8, P2, PT, R10.reuse, R2, RZ ;  /* 0x000000020a087210 */ /* 0x040fe20007f5e0ff */
[----:B------:R-:W-:Y:S01]  /*8c00*/  IMAD.MOV.U32 R11, RZ, RZ, R9 ;  /* 0x000000ffff0b7224 */ /* 0x000fe200078e0009 */
[----:B------:R-:W-:Y:S01]  /*8c10*/  F2FP.SATFINITE.E5M2.F32.PACK_AB_MERGE_C R101, R101, R100, RZ ;  /* 0x000000646565723e */ /* 0x000fe200048060ff */
[----:B------:R3:W-:Y:S01]  /*8c20*/  @P3 STG.E.U8 desc[UR16][R6.64], R73 ;  /* 0x0000004906003986 */ /* 0x0007e2000c101110 */
[CC--:B------:R-:W-:Y:S01]  /*8c30*/  LEA.HI.X.SX32 R9, R10.reuse, R3.reuse, 0x1, P2 ;  /* 0x000000030a097211 */ /* 0x0c0fe200010f0eff */
[----:B------:R-:W-:Y:S01]  /*8c40*/  VIADD R10, R10, UR5 ;  /* 0x000000050a0a7c36 */ /* 0x000fe20008000000 */
[----:B------:R-:W-:Y:S01]  /*8c50*/  SHF.R.S32.HI R11, RZ, 0x8, R11 ;  /* 0x00000008ff0b7819 */ /* 0x000fe2000001140b */
[----:B-1----:R-:W-:Y:S01]  /*8c60*/  VIADD R5, R0, 0x4a ;  /* 0x0000004a00057836 */ /* 0x002fe20000000000 */
[----:B-----5:R-:W-:Y:S01]  /*8c70*/  ISETP.LT.AND P2, PT, R12, UR4, !P0 ;  /* 0x000000040c007c0c */ /* 0x020fe2000c741270 */
[----:B------:R-:W1:Y:S01]  /*8c80*/  LDCU UR4, c[0x0][0x39c] ;  /* 0x00007380ff0477ac */ /* 0x000e620008000800 */
[----:B------:R-:W-:Y:S01]  /*8c90*/  PRMT R13, R75, 0x9910, RZ ;  /* 0x000099104b0d7816 */ /* 0x000fe200000000ff */
[----:B------:R5:W-:Y:S01]  /*8ca0*/  @P1 STG.E.U8 desc[UR16][R8.64], R11 ;  /* 0x0000000b08001986 */ /* 0x000be2000c101110 */
[----:B------:R-:W-:Y:S01]  /*8cb0*/  IADD3 R4, P1, PT, R10, R2, RZ ;  /* 0x000000020a047210 */ /* 0x000fe20007f3e0ff */
[----:B------:R-:W-:Y:S01]  /*8cc0*/  VIADD R12, R0, 0x4b ;  /* 0x0000004b000c7836 */ /* 0x000fe20000000000 */
[----:B0-----:R-:W-:Y:S01]  /*8cd0*/  ISETP.LT.AND P3, PT, R5, UR6, !P0 ;  /* 0x0000000605007c0c */ /* 0x001fe2000c761270 */
[----:B------:R-:W0:Y:S01]  /*8ce0*/  LDCU UR6, c[0x0][0x39c] ;  /* 0x00007380ff0677ac */ /* 0x000e220008000800 */
[C---:B------:R-:W-:Y:S01]  /*8cf0*/  LEA.HI.X.SX32 R5, R10.reuse, R3, 0x1, P1 ;  /* 0x000000030a057211 */ /* 0x040fe200008f0eff */
[----:B------:R-:W-:Y:S01]  /*8d00*/  VIADD R10, R10, UR5 ;  /* 0x000000050a0a7c36 */ /* 0x000fe20008000000 */
[----:B------:R-:W-:-:S02]  /*8d10*/  SHF.R.S32.HI R13, RZ, 0x8, R13 ;  /* 0x00000008ff0d7819 */ /* 0x000fc4000001140d */
[----:B--2---:R-:W-:Y:S01]  /*8d20*/  ISETP.LT.AND P1, PT, R12, UR7, !P0 ;  /* 0x000000070c007c0c */ /* 0x004fe2000c721270 */
[----:B------:R2:W-:Y:S01]  /*8d30*/  @P4 STG.E.U8 desc[UR16][R4.64], R75 ;  /* 0x0000004b04004986 */ /* 0x0005e2000c101110 */
[CC--:B---3--:R-:W-:Y:S01]  /*8d40*/  IADD3 R6, P4, PT, R10.reuse, R2.reuse, RZ ;  /* 0x000000020a067210 */ /* 0x0c8fe20007f9e0ff */
[----:B-----5:R-:W-:Y:S01]  /*8d50*/  VIADD R11, R10, UR5 ;  /* 0x000000050a0b7c36 */ /* 0x020fe20008000000 */
[----:B------:R-:W3:Y:S01]  /*8d60*/  LDCU UR7, c[0x0][0x39c] ;  /* 0x00007380ff0777ac */ /* 0x000ee20008000800 */
[----:B------:R-:W-:Y:S01]  /*8d70*/  VIADD R12, R0, 0x4d ;  /* 0x0000004d000c7836 */ /* 0x000fe20000000000 */
[-C--:B------:R-:W-:Y:S01]  /*8d80*/  LEA.HI.X.SX32 R7, R10, R3.reuse, 0x1, P4 ;  /* 0x000000030a077211 */ /* 0x080fe200020f0eff */
[----:B------:R-:W-:Y:S01]  /*8d90*/  VIADD R10, R0, 0x4c ;  /* 0x0000004c000a7836 */ /* 0x000fe20000000000 */
[----:B------:R-:W-:Y:S02]  /*8da0*/  IADD3 R8, P4, PT, R11, R2, RZ ;  /* 0x000000020b087210 */ /* 0x000fe40007f9e0ff */
[----:B------:R-:W-:Y:S01]  /*8db0*/  F2FP.SATFINITE.E5M2.F32.PACK_AB_MERGE_C R103, R103, R102, RZ ;  /* 0x000000666767723e */ /* 0x000fe200048060ff */
[----:B------:R5:W-:Y:S01]  /*8dc0*/  @P6 STG.E.U8 desc[UR16][R6.64], R13 ;  /* 0x0000000d06006986 */ /* 0x000be2000c101110 */
[C---:B------:R-:W-:Y:S01]  /*8dd0*/  LEA.HI.X.SX32 R9, R11.reuse, R3, 0x1, P4 ;  /* 0x000000030b097211 */ /* 0x040fe200020f0eff */
[----:B------:R-:W-:Y:S01]  /*8de0*/  VIADD R11, R11, UR5 ;  /* 0x000000050b0b7c36 */ /* 0x000fe20008000000 */
[----:B-1----:R-:W-:Y:S01]  /*8df0*/  ISETP.LT.AND P4, PT, R10, UR4, !P0 ;  /* 0x000000040a007c0c */ /* 0x002fe2000c781270 */
[----:B------:R-:W1:Y:S01]  /*8e00*/  LDCU UR4, c[0x0][0x39c] ;  /* 0x00007380ff0477ac */ /* 0x000e620008000800 */
[----:B------:R-:W-:Y:S01]  /*8e10*/  PRMT R10, R77, 0x9910, RZ ;  /* 0x000099104d0a7816 */ /* 0x000fe200000000ff */
[----:B------:R3:W-:Y:S01]  /*8e20*/  @P5 STG.E.U8 desc[UR16][R8.64], R77 ;  /* 0x0000004d08005986 */ /* 0x0007e2000c101110 */
[----:B--2---:R-:W-:-:S02]  /*8e30*/  IADD3 R4, P5, PT, R11, R2, RZ ;  /* 0x000000020b047210 */ /* 0x004fc40007fbe0ff */
[----:B------:R-:W-:Y:S02]  /*8e40*/  F2FP.SATFINITE.E5M2.F32.PACK_AB_MERGE_C R105, R105, R104, RZ ;  /* 0x000000686969723e */ /* 0x000fe400048060ff */
[CC--:B------:R-:W-:Y:S01]  /*8e50*/  LEA.HI.X.SX32 R5, R11.reuse, R3.reuse, 0x1, P5 ;  /* 0x000000030b057211 */ /* 0x0c0fe200028f0eff */
[----:B------:R-:W-:Y:S01]  /*8e60*/  VIADD R11, R11, UR5 ;  /* 0x000000050b0b7c36 */ /* 0x000fe20008000000 */
[----:B-----5:R-:W-:Y:S02]  /*8e70*/  SHF.R.S32.HI R13, RZ, 0x8, R10 ;  /* 0x00000008ff0d7819 */ /* 0x020fe4000001140a */
[----:B0-----:R-:W-:Y:S01]  /*8e80*/  ISETP.LT.AND P5, PT, R12, UR6, !P0 ;  /* 0x000000060c007c0c */ /* 0x001fe2000c7a1270 */
[----:B------:R-:W0:Y:S01]  /*8e90*/  LDCU UR6, c[0x0][0x39c] ;  /* 0x00007380ff0677ac */ /* 0x000e220008000800 */
[C---:B------:R-:W-:Y:S01]  /*8ea0*/  VIADD R10, R11.reuse, UR5 ;  /* 0x000000050b0a7c36 */ /* 0x040fe20008000000 */
[----:B------:R2:W-:Y:S01]  /*8eb0*/  @P2 STG.E.U8 desc[UR16][R4.64], R13 ;  /* 0x0000000d04002986 */ /* 0x0005e2000c101110 */
[----:B------:R-:W-:Y:S01]  /*8ec0*/  IADD3 R6, P2, PT, R11, R2, RZ ;  /* 0x000000020b067210 */ /* 0x000fe20007f5e0ff */
[C---:B---3--:R-:W-:Y:S01]  /*8ed0*/  VIADD R8, R0.reuse, 0x4e ;  /* 0x0000004e00087836 */ /* 0x048fe20000000000 */
[----:B------:R-:W-:Y:S01]  /*8ee0*/  PRMT R12, R79, 0x9910, RZ ;  /* 0x000099104f0c7816 */ /* 0x000fe200000000ff */
[----:B------:R-:W-:Y:S01]  /*8ef0*/  VIADD R9, R0, 0x4f ;  /* 0x0000004f00097836 */ /* 0x000fe20000000000 */
[----:B------:R-:W-:-:S02]  /*8f00*/  LEA.HI.X.SX32 R7, R11, R3, 0x1, P2 ;  /* 0x000000030b077211 */ /* 0x000fc400010f0eff */
[----:B-1----:R-:W-:Y:S01]  /*8f10*/  ISETP.LT.AND P2, PT, R8, UR4, !P0 ;  /* 0x0000000408007c0c */ /* 0x002fe2000c741270 */
        /* <DEDUP_REMOVED lines=13> */
[----:B0-----:R-:W-:Y:S01]  /*8ff0*/  ISETP.LT.AND P1, PT, R5, UR6, !P0 ;  /* 0x0000000605007c0c */ /* 0x001fe2000c721270 */
[----:B-1----:R-:W-:Y:S01]  /*9000*/  VIADD R7, R0, 0x51 ;  /* 0x0000005100077836 */ /* 0x002fe20000000000 */
        /* <DEDUP_REMOVED lines=186> */
[----:B------:R-:W-:Y:S01]  /*9bb0*/  IADD3 R6, P2, PT, R11, R2, RZ ;  /* 0x000000020b067210 */ /* 0x000fe20007f5e0ff */
[----:B------:R5:W-:Y:S01]  /*9bc0*/  @P4 STG.E.U8 desc[UR16][R4.64], R13 ;  /* 0x0000000d04004986 */ /* 0x000be2000c101110 */
[----:B------:R-:W-:Y:S02]  /*9bd0*/  F2FP.SATFINITE.E5M2.F32.PACK_AB_MERGE_C R123, R123, R122, RZ ;  /* 0x0000007a7b7b723e */ /* 0x000fe400048060ff */
[CC--:B------:R-:W-:Y:S01]  /*9be0*/  LEA.HI.X.SX32 R7, R11.reuse, R3.reuse, 0x1, P2 ;  /* 0x000000030b077211 */ /* 0x0c0fe200010f0eff */
[----:B------:R-:W-:Y:S01]  /*9bf0*/  VIADD R11, R11, UR5 ;  /* 0x000000050b0b7c36 */ /* 0x000fe20008000000 */
[----:B---3--:R-:W-:Y:S01]  /*9c00*/  ISETP.LT.AND P2, PT, R10, UR4, !P0 ;  /* 0x000000040a007c0c */ /* 0x008fe2000c741270 */
[----:B------:R-:W3:Y:S01]  /*9c10*/  LDCU UR4, c[0x0][0x39c] ;  /* 0x00007380ff0477ac */ /* 0x000ee20008000800 */
[----:B------:R-:W-:Y:S01]  /*9c20*/  F2FP.SATFINITE.E5M2.F32.PACK_AB_MERGE_C R125, R125, R124, RZ ;  /* 0x0000007c7d7d723e */ /* 0x000fe200048060ff */
[----:B------:R1:W-:Y:S01]  /*9c30*/  @P1 STG.E.U8 desc[UR16][R6.64], R103 ;  /* 0x0000006706001986 */ /* 0x0003e2000c101110 */
[C---:B0-----:R-:W-:Y:S01]  /*9c40*/  IADD3 R8, P1, PT, R11.reuse, R2, RZ ;  /* 0x000000020b087210 */ /* 0x041fe20007f3e0ff */
[----:B------:R-:W-:Y:S01]  /*9c50*/  VIADD R10, R11, UR5 ;  /* 0x000000050b0a7c36 */ /* 0x000fe20008000000 */
[----:B------:R-:W-:Y:S01]  /*9c60*/  PRMT R17, R125, 0x9910, RZ ;  /* 0x000099107d117816 */ /* 0x000fe200000000ff */
[----:B-----5:R-:W-:Y:S01]  /*9c70*/  VIADD R5, R0, 0x68 ;  /* 0x0000006800057836 */ /* 0x020fe20000000000 */
[----:B------:R-:W-:-:S02]  /*9c80*/  LEA.HI.X.SX32 R9, R11, R3, 0x1, P1 ;  /* 0x000000030b097211 */ /* 0x000fc400008f0eff */
[----:B------:R-:W-:Y:S01]  /*9c90*/  SHF.R.S32.HI R11, RZ, 0x8, R12 ;  /* 0x00000008ff0b7819 */ /* 0x000fe2000001140c */
[----:B------:R-:W-:Y:S01]  /*9ca0*/  VIADD R12, R0, 0x6c ;  /* 0x0000006c000c7836 */ /* 0x000fe20000000000 */
[-C--:B------:R-:W-:Y:S02]  /*9cb0*/  IADD3 R4, P4, PT, R10, R2.reuse, RZ ;  /* 0x000000020a047210 */ /* 0x080fe40007f9e0ff */
[----:B--2---:R-:W-:Y:S01]  /*9cc0*/  ISETP.LT.AND P1, PT, R14, UR6, !P0 ;  /* 0x000000060e007c0c */ /* 0x004fe2000c721270 */
[----:B-1----:R-:W-:Y:S01]  /*9cd0*/  VIADD R6, R0, 0x69 ;  /* 0x0000006900067836 */ /* 0x002fe20000000000 */
[----:B------:R0:W-:Y:S01]  /*9ce0*/  @P6 STG.E.U8 desc[UR16][R8.64], R11 ;  /* 0x0000000b08006986 */ /* 0x0001e2000c101110 */
[----:B------:R-:W-:Y:S01]  /*9cf0*/  ISETP.LT.AND P6, PT, R5, UR7, !P0 ;  /* 0x0000000705007c0c */ /* 0x000fe2000c7c1270 */
[----:B------:R-:W1:Y:S01]  /*9d00*/  LDCU UR6, c[0x0][0x39c] ;  /* 0x00007380ff0677ac */ /* 0x000e620008000800 */
[CC--:B------:R-:W-:Y:S01]  /*9d10*/  LEA.HI.X.SX32 R5, R10.reuse, R3.reuse, 0x1, P4 ;  /* 0x000000030a057211 */ /* 0x0c0fe200020f0eff */
[----:B------:R-:W-:Y:S01]  /*9d20*/  VIADD R10, R10, UR5 ;  /* 0x000000050a0a7c36 */ /* 0x000fe20008000000 */
[----:B---3--:R-:W-:Y:S01]  /*9d30*/  ISETP.LT.AND P4, PT, R6, UR4, !P0 ;  /* 0x0000000406007c0c */ /* 0x008fe2000c781270 */
[----:B------:R-:W2:Y:S01]  /*9d40*/  LDCU UR4, c[0x0][0x39c] ;  /* 0x00007380ff0477ac */ /* 0x000ea20008000800 */
[----:B------:R-:W-:Y:S01]  /*9d50*/  PRMT R13, R105, 0x9910, RZ ;  /* 0x00009910690d7816 */ /* 0x000fe200000000ff */
[----:B------:R3:W-:Y:S01]  /*9d60*/  @P3 STG.E.U8 desc[UR16][R4.64], R105 ;  /* 0x0000006904003986 */ /* 0x0007e2000c101110 */
[C---:B------:R-:W-:Y:S01]  /*9d70*/  IADD3 R6, P3, PT, R10.reuse, R2, RZ ;  /* 0x000000020a067210 */ /* 0x040fe20007f7e0ff */
[----:B------:R-:W5:Y:S01]  /*9d80*/  LDCU UR7, c[0x0][0x39c] ;  /* 0x00007380ff0777ac */ /* 0x000f620008000800 */
[----:B------:R-:W-:Y:S01]  /*9d90*/  SHF.R.S32.HI R13, RZ, 0x8, R13 ;  /* 0x00000008ff0d7819 */ /* 0x000fe2000001140d */
[C---:B0-----:R-:W-:Y:S01]  /*9da0*/  VIADD R11, R10.reuse, UR5 ;  /* 0x000000050a0b7c36 */ /* 0x041fe20008000000 */
[----:B------:R-:W-:Y:S01]  /*9db0*/  LEA.HI.X.SX32 R7, R10, R3, 0x1, P3 ;  /* 0x000000030a077211 */ /* 0x000fe200018f0eff */
[----:B------:R-:W-:Y:S01]  /*9dc0*/  VIADD R14, R0, 0x79 ;  /* 0x00000079000e7836 */ /* 0x000fe20000000000 */
[----:B------:R-:W-:-:S02]  /*9dd0*/  PRMT R10, R107, 0x9910, RZ ;  /* 0x000099106b0a7816 */ /* 0x000fc400000000ff */
[C---:B------:R-:W-:Y:S01]  /*9de0*/  IADD3 R8, P3, PT, R11.reuse, R2, RZ ;  /* 0x000000020b087210 */ /* 0x040fe20007f7e0ff */
[----:B------:R0:W-:Y:S01]  /*9df0*/  @P5 STG.E.U8 desc[UR16][R6.64], R13 ;  /* 0x0000000d06005986 */ /* 0x0001e2000c101110 */
[----:B------:R-:W-:Y:S01]  /*9e00*/  SHF.R.S32.HI R17, RZ, 0x8, R17 ;  /* 0x00000008ff117819 */ /* 0x000fe20000011411 */
[C---:B---3--:R-:W-:Y:S01]  /*9e10*/  VIADD R4, R0.reuse, 0x6a ;  /* 0x0000006a00047836 */ /* 0x048fe20000000000 */
[C---:B------:R-:W-:Y:S01]  /*9e20*/  LEA.HI.X.SX32 R9, R11.reuse, R3, 0x1, P3 ;  /* 0x000000030b097211 */ /* 0x040fe200018f0eff */
[----:B------:R-:W-:Y:S01]  /*9e30*/  VIADD R11, R11, UR5 ;  /* 0x000000050b0b7c36 */ /* 0x000fe20008000000 */
[----:B------:R-:W-:Y:S01]  /*9e40*/  F2FP.SATFINITE.E5M2.F32.PACK_AB_MERGE_C R127, R127, R126, RZ ;  /* 0x0000007e7f7f723e */ /* 0x000fe200048060ff */
[----:B------:R-:W-:Y:S01]  /*9e50*/  VIADD R5, R0, 0x6b ;  /* 0x0000006b00057836 */ /* 0x000fe20000000000 */
[----:B--2---:R-:W-:Y:S01]  /*9e60*/  ISETP.LT.AND P3, PT, R4, UR4, !P0 ;  /* 0x0000000404007c0c */ /* 0x004fe2000c761270 */
[----:B------:R2:W-:Y:S01]  /*9e70*/  @P2 STG.E.U8 desc[UR16][R8.64], R107 ;  /* 0x0000006b08002986 */ /* 0x0005e2000c101110 */
[----:B------:R-:W-:Y:S01]  /*9e80*/  IADD3 R4, P2, PT, R11, R2, RZ ;  /* 0x000000020b047210 */ /* 0x000fe20007f5e0ff */
[----:B------:R-:W3:Y:S01]  /*9e90*/  LDCU UR4, c[0x0][0x39c] ;  /* 0x00007380ff0477ac */ /* 0x000ee20008000800 */
[----:B-1----:R-:W-:-:S02]  /*9ea0*/  ISETP.LT.AND P5, PT, R5, UR6, !P0 ;  /* 0x0000000605007c0c */ /* 0x002fc4000c7a1270 */
[CC--:B------:R-:W-:Y:S01]  /*9eb0*/  LEA.HI.X.SX32 R5, R11.reuse, R3.reuse, 0x1, P2 ;  /* 0x000000030b057211 */ /* 0x0c0fe200010f0eff */
[----:B------:R-:W-:Y:S01]  /*9ec0*/  VIADD R11, R11, UR5 ;  /* 0x000000050b0b7c36 */ /* 0x000fe20008000000 */
[----:B0-----:R-:W-:Y:S01]  /*9ed0*/  SHF.R.S32.HI R13, RZ, 0x8, R10 ;  /* 0x00000008ff0d7819 */ /* 0x001fe2000001140a */
[----:B------:R-:W0:Y:S01]  /*9ee0*/  LDCU UR6, c[0x0][0x39c] ;  /* 0x00007380ff0677ac */ /* 0x000e220008000800 */
[----:B-----5:R-:W-:Y:S01]  /*9ef0*/  ISETP.LT.AND P2, PT, R12, UR7, !P0 ;  /* 0x000000070c007c0c */ /* 0x020fe2000c741270 */
[----:B------:R-:W-:Y:S01]  /*9f00*/  VIADD R10, R11, UR5 ;  /* 0x000000050b0a7c36 */ /* 0x000fe20008000000 */
[----:B------:R-:W-:Y:S01]  /*9f10*/  F2FP.SATFINITE.E5M2.F32.PACK_AB_MERGE_C R129, R129, R128, RZ ;  /* 0x000000808181723e */ /* 0x000fe200048060ff */
[----:B------:R1:W-:Y:S01]  /*9f20*/  @P1 STG.E.U8 desc[UR16][R4.64], R13 ;  /* 0x0000000d04001986 */ /* 0x0003e2000c101110 */
[----:B------:R-:W-:Y:S01]  /*9f30*/  IADD3 R6, P1, PT, R11, R2, RZ ;  /* 0x000000020b067210 */ /* 0x000fe20007f3e0ff */
[----:B------:R-:W-:Y:S01]  /*9f40*/  VIADD R12, R0, 0x6d ;  /* 0x0000006d000c7836 */ /* 0x000fe20000000000 */
[----:B--2---:R-:W-:Y:S01]  /*9f50*/  PRMT R9, R109, 0x9910, RZ ;  /* 0x000099106d097816 */ /* 0x004fe200000000ff */
        /* <DEDUP_REMOVED lines=10> */
[----:B---3--:R-:W-:Y:S01]  /*a000*/  ISETP.LT.AND P1, PT, R12, UR4, !P0 ;  /* 0x000000040c007c0c */ /* 0x008fe2000c721270 */
        /* <DEDUP_REMOVED lines=12> */
[CC--:B-----5:R-:W-:Y:S01]  /*a0d0*/  IADD3 R6, P3, PT, R10.reuse, R2.reuse, RZ ;  /* 0x000000020a067210 */ /* 0x0e0fe20007f7e0ff */
[----:B---3--:R-:W-:Y:S01]  /*a0e0*/  VIADD R11, R10, UR5 ;  /* 0x000000050a0b7c36 */ /* 0x008fe20008000000 */
[----:B------:R-:W3:Y:S01]  /*a0f0*/  LDCU UR7, c[0x0][0x39c] ;  /* 0x00007380ff0777ac */ /* 0x000ee20008000800 */
[----:B------:R-:W-:Y:S01]  /*a100*/  VIADD R12, R0, 0x71 ;  /* 0x00000071000c7836 */ /* 0x000fe20000000000 */
[-C--:B------:R-:W-:Y:S01]  /*a110*/  LEA.HI.X.SX32 R7, R10, R3.reuse, 0x1, P3 ;  /* 0x000000030a077211 */ /* 0x080fe200018f0eff */
[----:B------:R-:W-:Y:S01]  /*a120*/  VIADD R10, R0, 0x70 ;  /* 0x00000070000a7836 */ /* 0x000fe20000000000 */
[-C--:B------:R-:W-:Y:S02]  /*a130*/  IADD3 R8, P3, PT, R11, R2.reuse, RZ ;  /* 0x000000020b087210 */ /* 0x080fe40007f7e0ff */
[----:B------:R-:W-:Y:S01]  /*a140*/  PRMT R19, R131, 0x9910, RZ ;  /* 0x0000991083137816 */ /* 0x000fe200000000ff */
        /* <DEDUP_REMOVED lines=8> */
[----:B------:R-:W-:Y:S02]  /*a1d0*/  SHF.R.S32.HI R19, RZ, 0x8, R19 ;  /* 0x00000008ff137819 */ /* 0x000fe40000011413 */
[C---:B------:R-:W-:Y:S01]  /*a1e0*/  LEA.HI.X.SX32 R5, R11.reuse, R3, 0x1, P2 ;  /* 0x000000030b057211 */ /* 0x040fe200010f0eff */
[----:B------:R-:W-:Y:S01]  /*a1f0*/  VIADD R11, R11, UR5 ;  /* 0x000000050b0b7c36 */ /* 0x000fe20008000000 */
[----:B-----5:R-:W-:Y:S02]  /*a200*/  SHF.R.S32.HI R13, RZ, 0x8, R10 ;  /* 0x00000008ff0d7819 */ /* 0x020fe4000001140a */
[----:B0-----:R-:W-:Y:S01]  /*a210*/  ISETP.LT.AND P2, PT, R12, UR6, !P0 ;  /* 0x000000060c007c0c */ /* 0x001fe2000c741270 */
[----:B------:R-:W0:Y:S01]  /*a220*/  LDCU UR6, c[0x0][0x39c] ;  /* 0x00007380ff0677ac */ /* 0x000e220008000800 */
[----:B------:R-:W-:Y:S01]  /*a230*/  PRMT R12, R115, 0x9910, RZ ;  /* 0x00009910730c7816 */ /* 0x000fe200000000ff */
[----:B------:R2:W-:Y:S01]  /*a240*/  @P1 STG.E.U8 desc[UR16][R4.64], R13 ;  /* 0x0000000d04001986 */ /* 0x0005e2000c101110 */
[----:B------:R-:W-:Y:S01]  /*a250*/  IADD3 R6, P1, PT, R11, R2, RZ ;  /* 0x000000020b067210 */ /* 0x000fe20007f3e0ff */
[----:B---3--:R-:W-:-:S02]  /*a260*/  VIADD R8, R0, 0x72 ;  /* 0x0000007200087836 */ /* 0x008fc40000000000 */
[C---:B------:R-:W-:Y:S01]  /*a270*/  VIADD R10, R11.reuse, UR5 ;  /* 0x000000050b0a7c36 */ /* 0x040fe20008000000 */
[-C--:B------:R-:W-:Y:S01]  /*a280*/  LEA.HI.X.SX32 R7, R11, R3.reuse, 0x1, P1 ;  /* 0x000000030b077211 */ /* 0x080fe200008f0eff */
[----:B------:R-:W-:Y:S01]  /*a290*/  VIADD R9, R0, 0x73 ;  /* 0x0000007300097836 */ /* 0x000fe20000000000 */
[----:B-1----:R-:W-:Y:S01]  /*a2a0*/  ISETP.LT.AND P1, PT, R8, UR4, !P0 ;  /* 0x0000000408007c0c */ /* 0x002fe2000c721270 */
[----:B------:R-:W-:Y:S01]  /*a2b0*/  IMAD.MOV.U32 R11, RZ, RZ, R12 ;  /* 0x000000ffff0b7224 */ /* 0x000fe200078e000c */
[CC--:B------:R-:W-:Y:S01]  /*a2c0*/  IADD3 R8, P5, PT, R10.reuse, R2.reuse, RZ ;  /* 0x000000020a087210 */ /* 0x0c0fe20007fbe0ff */
[----:B------:R1:W-:Y:S01]  /*a2d0*/  @P6 STG.E.U8 desc[UR16][R6.64], R115 ;  /* 0x0000007306006986 */ /* 0x0003e2000c101110 */
[----:B------:R-:W-:Y:S01]  /*a2e0*/  ISETP.LT.AND P6, PT, R9, UR7, !P0 ;  /* 0x0000000709007c0c */ /* 0x000fe2000c7c1270 */
[----:B------:R-:W3:Y:S01]  /*a2f0*/  LDCU UR4, c[0x0][0x39c] ;  /* 0x00007380ff0477ac */ /* 0x000ee20008000800 */
[CC--:B------:R-:W-:Y:S01]  /*a300*/  LEA.HI.X.SX32 R9, R10.reuse, R3.reuse, 0x1, P5 ;  /* 0x000000030a097211 */ /* 0x0c0fe200028f0eff */
[----:B------:R-:W-:Y:S01]  /*a310*/  VIADD R10, R10, UR5 ;  /* 0x000000050a0a7c36 */ /* 0x000fe20008000000 */
[----:B------:R-:W-:Y:S01]  /*a320*/  SHF.R.S32.HI R11, RZ, 0x8, R11 ;  /* 0x00000008ff0b7819 */ /* 0x000fe2000001140b */
[C---:B--2---:R-:W-:Y:S01]  /*a330*/  VIADD R5, R0.reuse, 0x74 ;  /* 0x0000007400057836 */ /* 0x044fe20000000000 */
[----:B------:R-:W2:Y:S01]  /*a340*/  LDCU UR7, c[0x0][0x39c] ;  /* 0x00007380ff0777ac */ /* 0x000ea20008000800 */
[----:B------:R-:W-:Y:S01]  /*a350*/  PRMT R13, R117, 0x9910, RZ ;  /* 0x00009910750d7816 */ /* 0x000fe200000000ff */
[----:B------:R-:W-:Y:S01]  /*a360*/  VIADD R12, R0, 0x78 ;  /* 0x00000078000c7836 */ /* 0x000fe20000000000 */
[----:B------:R5:W-:Y:S01]  /*a370*/  @P4 STG.E.U8 desc[UR16][R8.64], R11 ;  /* 0x0000000b08004986 */ /* 0x000be2000c101110 */
[----:B------:R-:W-:Y:S01]  /*a380*/  IADD3 R4, P4, PT, R10, R2, RZ ;  /* 0x000000020a047210 */ /* 0x000fe20007f9e0ff */
[----:B-1----:R-:W-:Y:S01]  /*a390*/  VIADD R7, R0, 0x75 ;  /* 0x0000007500077836 */ /* 0x002fe20000000000 */
[----:B0-----:R-:W-:Y:S01]  /*a3a0*/  ISETP.LT.AND P5, PT, R5, UR6, !P0 ;  /* 0x0000000605007c0c */ /* 0x001fe2000c7a1270 */
[----:B------:R-:W0:Y:S01]  /*a3b0*/  LDCU UR6, c[0x0][0x39c] ;  /* 0x00007380ff0677ac */ /* 0x000e220008000800 */
[C---:B------:R-:W-:Y:S01]  /*a3c0*/  LEA.HI.X.SX32 R5, R10.reuse, R3, 0x1, P4 ;  /* 0x000000030a057211 */ /* 0x040fe200020f0eff */
[----:B------:R-:W-:Y:S01]  /*a3d0*/  VIADD R10, R10, UR5 ;  /* 0x000000050a0a7c36 */ /* 0x000fe20008000000 */
[----:B------:R-:W-:-:S03]  /*a3e0*/  SHF.R.S32.HI R13, RZ, 0x8, R13 ;  /* 0x00000008ff0d7819 */ /* 0x000fc6000001140d */
[----:B------:R1:W-:Y:S01]  /*a3f0*/  @P3 STG.E.U8 desc[UR16][R4.64], R117 ;  /* 0x0000007504003986 */ /* 0x0003e2000c101110 */
[CC--:B------:R-:W-:Y:S01]  /*a400*/  IADD3 R6, P3, PT, R10.reuse, R2.reuse, RZ ;  /* 0x000000020a067210 */ /* 0x0c0fe20007f7e0ff */
[----:B-----5:R-:W-:Y:S01]  /*a410*/  VIADD R11, R10, UR5 ;  /* 0x000000050a0b7c36 */ /* 0x020fe20008000000 */
[----:B---3--:R-:W-:Y:S01]  /*a420*/  ISETP.LT.AND P4, PT, R7, UR4, !P0 ;  /* 0x0000000407007c0c */ /* 0x008fe2000c781270 */
[----:B------:R-:W-:Y:S01]  /*a430*/  VIADD R9, R0, 0x76 ;  /* 0x0000007600097836 */ /* 0x000fe20000000000 */
[-C--:B------:R-:W-:Y:S01]  /*a440*/  LEA.HI.X.SX32 R7, R10, R3.reuse, 0x1, P3 ;  /* 0x000000030a077211 */ /* 0x080fe200018f0eff */
[----:B------:R-:W-:Y:S01]  /*a450*/  VIADD R10, R0, 0x77 ;  /* 0x00000077000a7836 */ /* 0x000fe20000000000 */
[----:B------:R-:W-:Y:S01]  /*a460*/  IADD3 R8, P3, PT, R11, R2, RZ ;  /* 0x000000020b087210 */ /* 0x000fe20007f7e0ff */
[----:B------:R-:W3:Y:S02]  /*a470*/  LDCU UR4, c[0x0][0x39c] ;  /* 0x00007380ff0477ac */ /* 0x000ee40008000800 */
        /* <DEDUP_REMOVED lines=8> */
[C---:B------:R-:W-:Y:S01]  /*a500*/  IADD3 R4, P1, PT, R11.reuse, R2, RZ ;  /* 0x000000020b047210 */ /* 0x040fe20007f3e0ff */
[C---:B------:R-:W-:Y:S01]  /*a510*/  VIADD R10, R11.reuse, UR5 ;  /* 0x000000050b0a7c36 */ /* 0x040fe20008000000 */
[----:B------:R-:W1:Y:S01]  /*a520*/  LDCU UR6, c[0x0][0x39c] ;  /* 0x00007380ff0677ac */ /* 0x000e620008000800 */
[----:B-----5:R-:W-:Y:S01]  /*a530*/  IMAD.MOV.U32 R6, RZ, RZ, R5 ;  /* 0x000000ffff067224 */ /* 0x020fe200078e0005 */
[----:B------:R-:W-:Y:S01]  /*a540*/  LEA.HI.X.SX32 R5, R11, R3, 0x1, P1 ;  /* 0x000000030b057211 */ /* 0x000fe200008f0eff */
[----:B------:R-:W-:-:S03]  /*a550*/  VIADD R13, R0, 0x7a ;  /* 0x0000007a000d7836 */ /* 0x000fc60000000000 */
[----:B------:R-:W-:Y:S02]  /*a560*/  SHF.R.S32.HI R11, RZ, 0x8, R6 ;  /* 0x00000008ff0b7819 */ /* 0x000fe40000011406 */
[----:B------:R-:W-:-:S03]  /*a570*/  IADD3 R6, P1, PT, R10, R2, RZ ;  /* 0x000000020a067210 */ /* 0x000fc60007f3e0ff */
[----:B------:R5:W-:Y:S01]  /*a580*/  @P6 STG.E.U8 desc[UR16][R4.64], R11 ;  /* 0x0000000b04006986 */ /* 0x000be2000c101110 */
[CC--:B------:R-:W-:Y:S01]  /*a590*/  LEA.HI.X.SX32 R7, R10.reuse, R3.reuse, 0x1, P1 ;  /* 0x000000030a077211 */ /* 0x0c0fe200008f0eff */
[----:B------:R-:W-:Y:S01]  /*a5a0*/  VIADD R10, R10, UR5 ;  /* 0x000000050a0a7c36 */ /* 0x000fe20008000000 */
[----:B---3--:R-:W-:Y:S01]  /*a5b0*/  ISETP.LT.AND P1, PT, R12, UR4, !P0 ;  /* 0x000000040c007c0c */ /* 0x008fe2000c721270 */
[----:B------:R-:W3:Y:S01]  /*a5c0*/  LDCU UR4, c[0x0][0x39c] ;  /* 0x00007380ff0477ac */ /* 0x000ee20008000800 */
[----:B------:R-:W-:Y:S01]  /*a5d0*/  PRMT R12, R121, 0x9910, RZ ;  /* 0x00009910790c7816 */ /* 0x000fe200000000ff */
[----:B------:R4:W-:Y:S01]  /*a5e0*/  @P5 STG.E.U8 desc[UR16][R6.64], R121 ;  /* 0x0000007906005986 */ /* 0x0009e2000c101110 */
[----:B0-----:R-:W-:Y:S02]  /*a5f0*/  IADD3 R8, P5, PT, R10, R2, RZ ;  /* 0x000000020a087210 */ /* 0x001fe40007fbe0ff */
[----:B-1----:R-:W-:Y:S01]  /*a600*/  ISETP.LT.AND P6, PT, R14, UR6, !P0 ;  /* 0x000000060e007c0c */ /* 0x002fe2000c7c1270 */
[----:B------:R-:W0:Y:S01]  /*a610*/  LDCU UR6, c[0x0][0x39c] ;  /* 0x00007380ff0677ac */ /* 0x000e220008000800 */
[C---:B------:R-:W-:Y:S01]  /*a620*/  LEA.HI.X.SX32 R9, R10.reuse, R3, 0x1, P5 ;  /* 0x000000030a097211 */ /* 0x040fe200028f0eff */
[----:B------:R-:W-:Y:S01]  /*a630*/  VIADD R10, R10, UR5 ;  /* 0x000000050a0a7c36 */ /* 0x000fe20008000000 */
[----:B-----5:R-:W-:Y:S01]  /*a640*/  SHF.R.S32.HI R11, RZ, 0x8, R12 ;  /* 0x00000008ff0b7819 */ /* 0x020fe2000001140c */
[----:B------:R-:W-:Y:S01]  /*a650*/  VIADD R12, R0, 0x7c ;  /* 0x0000007c000c7836 */ /* 0x000fe20000000000 */
[----:B--2---:R-:W-:-:S02]  /*a660*/  ISETP.LT.AND P5, PT, R13, UR7, !P0 ;  /* 0x000000070d007c0c */ /* 0x004fc4000c7a1270 */
[----:B------:R-:W-:Y:S01]  /*a670*/  PRMT R13, R123, 0x9910, RZ ;  /* 0x000099107b0d7816 */ /* 0x000fe200000000ff */
[----:B------:R1:W-:Y:S01]  /*a680*/  @P4 STG.E.U8 desc[UR16][R8.64], R11 ;  /* 0x0000000b08004986 */ /* 0x0003e2000c101110 */
[-C--:B------:R-:W-:Y:S01]  /*a690*/  IADD3 R4, P4, PT, R10, R2.reuse, RZ ;  /* 0x000000020a047210 */ /* 0x080fe20007f9e0ff */
[----:B----4-:R-:W-:Y:S01]  /*a6a0*/  VIADD R6, R0, 0x7b ;  /* 0x0000007b00067836 */ /* 0x010fe20000000000 */
[----:B------:R-:W-:Y:S02]  /*a6b0*/  SHF.R.S32.HI R13, RZ, 0x8, R13 ;  /* 0x00000008ff0d7819 */ /* 0x000fe4000001140d */
[C---:B------:R-:W-:Y:S01]  /*a6c0*/  LEA.HI.X.SX32 R5, R10.reuse, R3, 0x1, P4 ;  /* 0x000000030a057211 */ /* 0x040fe200020f0eff */
[----:B------:R-:W-:Y:S01]  /*a6d0*/  VIADD R10, R10, UR5 ;  /* 0x000000050a0a7c36 */ /* 0x000fe20008000000 */
[----:B---3--:R-:W-:Y:S01]  /*a6e0*/  ISETP.LT.AND P4, PT, R6, UR4, !P0 ;  /* 0x0000000406007c0c */ /* 0x008fe2000c781270 */
[----:B------:R-:W2:Y:S02]  /*a6f0*/  LDCU UR4, c[0x0][0x39c] ;  /* 0x00007380ff0477ac */ /* 0x000ea40008000800 */
[----:B------:R3:W-:Y:S01]  /*a700*/  @P2 STG.E.U8 desc[UR16][R4.64], R123 ;  /* 0x0000007b04002986 */ /* 0x0007e2000c101110 */
[C---:B------:R-:W-:Y:S01]  /*a710*/  IADD3 R6, P2, PT, R10.reuse, R2, RZ ;  /* 0x000000020a067210 */ /* 0x040fe20007f5e0ff */
[----:B-1----:R-:W-:-:S03]  /*a720*/  VIADD R11, R10, UR5 ;  /* 0x000000050a0b7c36 */ /* 0x002fc60008000000 */
[-C--:B------:R-:W-:Y:S01]  /*a730*/  LEA.HI.X.SX32 R7, R10, R3.reuse, 0x1, P2 ;  /* 0x000000030a077211 */ /* 0x080fe200010f0eff */
[C---:B------:R-:W-:Y:S01]  /*a740*/  VIADD R10, R0.reuse, 0x7d ;  /* 0x0000007d000a7836 */ /* 0x040fe20000000000 */
[CC--:B------:R-:W-:Y:S01]  /*a750*/  IADD3 R8, P2, PT, R11.reuse, R2.reuse, RZ ;  /* 0x000000020b087210 */ /* 0x0c0fe20007f5e0ff */
[----:B------:R-:W-:Y:S02]  /*a760*/  VIADD R0, R0, 0x7f ;  /* 0x0000007f00007836 */ /* 0x000fe40000000000 */
[----:B------:R1:W-:Y:S01]  /*a770*/  @P3 STG.E.U8 desc[UR16][R6.64], R13 ;  /* 0x0000000d06003986 */ /* 0x0003e2000c101110 */
[CC--:B------:R-:W-:Y:S01]  /*a780*/  LEA.HI.X.SX32 R9, R11.reuse, R3.reuse, 0x1, P2 ;  /* 0x000000030b097211 */ /* 0x0c0fe200010f0eff */
[----:B------:R-:W-:Y:S01]  /*a790*/  VIADD R11, R11, UR5 ;  /* 0x000000050b0b7c36 */ /* 0x000fe20008000000 */
[----:B0-----:R-:W-:Y:S01]  /*a7a0*/  ISETP.LT.AND P3, PT, R12, UR6, !P0 ;  /* 0x000000060c007c0c */ /* 0x001fe2000c761270 */
[----:B------:R-:W0:Y:S02]  /*a7b0*/  LDCU UR6, c[0x0][0x39c] ;  /* 0x00007380ff0677ac */ /* 0x000e240008000800 */
[----:B------:R4:W-:Y:S01]  /*a7c0*/  @P1 STG.E.U8 desc[UR16][R8.64], R125 ;  /* 0x0000007d08001986 */ /* 0x0009e2000c101110 */
[----:B--2---:R-:W-:Y:S01]  /*a7d0*/  ISETP.LT.AND P2, PT, R10, UR4, !P0 ;  /* 0x000000040a007c0c */ /* 0x004fe2000c741270 */
[C---:B------:R-:W-:Y:S01]  /*a7e0*/  VIADD R10, R11.reuse, UR5 ;  /* 0x000000050b0a7c36 */ /* 0x040fe20008000000 */
[CC--:B---3--:R-:W-:Y:S01]  /*a7f0*/  IADD3 R4, P1, PT, R11.reuse, R2.reuse, RZ ;  /* 0x000000020b047210 */ /* 0x0c8fe20007f3e0ff */
[----:B------:R-:W2:Y:S03]  /*a800*/  LDCU UR4, c[0x0][0x39c] ;  /* 0x00007380ff0477ac */ /* 0x000ea60008000800 */
[----:B------:R-:W-:Y:S01]  /*a810*/  LEA.HI.X.SX32 R5, R11, R3, 0x1, P1 ;  /* 0x000000030b057211 */ /* 0x000fe200008f0eff */
[C---:B------:R-:W-:Y:S01]  /*a820*/  VIADD R11, R10.reuse, UR5 ;  /* 0x000000050a0b7c36 */ /* 0x040fe20008000000 */
[----:B-1----:R-:W-:-:S03]  /*a830*/  IADD3 R6, P1, PT, R10, R2, RZ ;  /* 0x000000020a067210 */ /* 0x002fc60007f3e0ff */
[C---:B------:R-:W-:Y:S01]  /*a840*/  VIADD R13, R11.reuse, UR5 ;  /* 0x000000050b0d7c36 */ /* 0x040fe20008000000 */
[----:B------:R1:W-:Y:S01]  /*a850*/  @P6 STG.E.U8 desc[UR16][R4.64], R17 ;  /* 0x0000001104006986 */ /* 0x0003e2000c101110 */
[-C--:B----4-:R-:W-:Y:S02]  /*a860*/  IADD3 R8, P6, PT, R11, R2.reuse, RZ ;  /* 0x000000020b087210 */ /* 0x090fe40007fde0ff */
[----:B------:R-:W-:Y:S01]  /*a870*/  VIADD R14, R13, UR5 ;  /* 0x000000050d0e7c36 */ /* 0x000fe20008000000 */
[-C--:B------:R-:W-:Y:S02]  /*a880*/  LEA.HI.X.SX32 R7, R10, R3.reuse, 0x1, P1 ;  /* 0x000000030a077211 */ /* 0x080fe400008f0eff */
[-C--:B------:R-:W-:Y:S01]  /*a890*/  LEA.HI.X.SX32 R9, R11, R3.reuse, 0x1, P6 ;  /* 0x000000030b097211 */ /* 0x080fe200030f0eff */
[C---:B------:R-:W-:Y:S01]  /*a8a0*/  VIADD R15, R14.reuse, UR5 ;  /* 0x000000050e0f7c36 */ /* 0x040fe20008000000 */
[-C--:B------:R-:W-:Y:S01]  /*a8b0*/  IADD3 R10, P1, PT, R13, R2.reuse, RZ ;  /* 0x000000020d0a7210 */ /* 0x080fe20007f3e0ff */
[----:B------:R3:W-:Y:S01]  /*a8c0*/  @P5 STG.E.U8 desc[UR16][R6.64], R127 ;  /* 0x0000007f06005986 */ /* 0x0007e2000c101110 */
[----:B------:R-:W-:Y:S01]  /*a8d0*/  IADD3 R12, P6, PT, R14, R2, RZ ;  /* 0x000000020e0c7210 */ /* 0x000fe20007fde0ff */
[----:B------:R-:W-:Y:S01]  /*a8e0*/  VIADD R16, R15, UR5 ;  /* 0x000000050f107c36 */ /* 0x000fe20008000000 */
[----:B------:R-:W-:-:S02]  /*a8f0*/  LEA.HI.X.SX32 R11, R13, R3, 0x1, P1 ;  /* 0x000000030d0b7211 */ /* 0x000fc400008f0eff */
[-C--:B------:R-:W-:Y:S02]  /*a900*/  LEA.HI.X.SX32 R13, R14, R3.reuse, 0x1, P6 ;  /* 0x000000030e0d7211 */ /* 0x080fe400030f0eff */
[-C--:B-1----:R-:W-:Y:S02]  /*a910*/  IADD3 R4, P6, PT, R16, R2.reuse, RZ ;  /* 0x0000000210047210 */ /* 0x082fe40007fde0ff */
[----:B--2---:R-:W-:Y:S02]  /*a920*/  ISETP.LT.AND P1, PT, R18, UR4, !P0 ;  /* 0x0000000412007c0c */ /* 0x004fe4000c721270 */
[----:B------:R-:W-:Y:S02]  /*a930*/  LEA.HI.X.SX32 R5, R16, R3, 0x1, P6 ;  /* 0x0000000310057211 */ /* 0x000fe400030f0eff */
[----:B0-----:R-:W-:Y:S02]  /*a940*/  ISETP.LT.AND P0, PT, R0, UR6, !P0 ;  /* 0x0000000600007c0c */ /* 0x001fe4000c701270 */
[----:B------:R-:W-:-:S02]  /*a950*/  IADD3 R2, P6, PT, R15, R2, RZ ;  /* 0x000000020f027210 */ /* 0x000fc40007fde0ff */
[----:B------:R-:W-:Y:S02]  /*a960*/  PRMT R0, R127, 0x9910, RZ ;  /* 0x000099107f007816 */ /* 0x000fe400000000ff */
[----:B------:R-:W-:Y:S02]  /*a970*/  PRMT R17, R129, 0x9910, RZ ;  /* 0x0000991081117816 */ /* 0x000fe400000000ff */
[----:B------:R-:W-:Y:S02]  /*a980*/  LEA.HI.X.SX32 R3, R15, R3, 0x1, P6 ;  /* 0x000000030f037211 */ /* 0x000fe400030f0eff */
[----:B------:R-:W-:Y:S02]  /*a990*/  SHF.R.S32.HI R15, RZ, 0x8, R0 ;  /* 0x00000008ff0f7819 */ /* 0x000fe40000011400 */
[----:B------:R-:W-:-:S03]  /*a9a0*/  SHF.R.S32.HI R17, RZ, 0x8, R17 ;  /* 0x00000008ff117819 */ /* 0x000fc60000011411 */
[----:B------:R3:W-:Y:S04]  /*a9b0*/  @P4 STG.E.U8 desc[UR16][R8.64], R15 ;  /* 0x0000000f08004986 */ /* 0x0007e8000c101110 */
[----:B------:R3:W-:Y:S04]  /*a9c0*/  @P3 STG.E.U8 desc[UR16][R10.64], R129 ;  /* 0x000000810a003986 */ /* 0x0007e8000c101110 */
[----:B------:R3:W-:Y:S04]  /*a9d0*/  @P2 STG.E.U8 desc[UR16][R12.64], R17 ;  /* 0x000000110c002986 */ /* 0x0007e8000c101110 */
[----:B------:R3:W-:Y:S04]  /*a9e0*/  @P1 STG.E.U8 desc[UR16][R2.64], R131 ;  /* 0x0000008302001986 */ /* 0x0007e8000c101110 */
[----:B------:R3:W-:Y:S01]  /*a9f0*/  @P0 STG.E.U8 desc[UR16][R4.64], R19 ;  /* 0x0000001304000986 */ /* 0x0007e2000c101110 */
[----:B------:R-:W-:Y:S06]  /*aa00*/  BAR.SYNC.DEFER_BLOCKING 0x0 ;  /* 0x0000000000007b1d */ /* 0x000fec0000010000 */
[----:B------:R-:W-:Y:S05]  /*aa10*/  BRA.U UP0, `(.L_x_13) ;  /* 0x0000000100a07547 */ /* 0x000fea000b800000 */
[----:B------:R-:W0:Y:S01]  /*aa20*/  S2UR UR5, SR_CgaCtaId ;  /* 0x00000000000579c3 */ /* 0x000e220000008800 */
[----:B------:R-:W-:Y:S01]  /*aa30*/  NOP ;  /* 0x0000000000007918 */ /* 0x000fe20000000000 */
[----:B------:R-:W-:Y:S01]  /*aa40*/  UMOV UR4, 0x50 ;  /* 0x0000005000047882 */ /* 0x000fe20000000000 */
[----:B------:R-:W-:Y:S02]  /*aa50*/  IMAD.U32 R0, RZ, RZ, UR19 ;  /* 0x00000013ff007e24 */ /* 0x000fe4000f8e00ff */
[----:B---3--:R-:W-:Y:S02]  /*aa60*/  IMAD.MOV.U32 R3, RZ, RZ, 0xf ;  /* 0x0000000fff037424 */ /* 0x008fe400078e00ff */
[----:B------:R-:W-:Y:S01]  /*aa70*/  IMAD.MOV.U32 R7, RZ, RZ, 0x1 ;  /* 0x00000001ff077424 */ /* 0x000fe200078e00ff */
[----:B------:R-:W-:-:S04]  /*aa80*/  LOP3.LUT R0, R0, 0xffff, RZ, 0xc0, !PT ;  /* 0x0000ffff00007812 */ /* 0x000fc800078ec0ff */
[----:B------:R-:W-:-:S05]  /*aa90*/  SHF.R.U32.HI R0, RZ, 0x5, R0 ;  /* 0x00000005ff007819 */ /* 0x000fca0000011600 */
[----:B------:R-:W-:Y:S01]  /*aaa0*/  VIADD R2, R0, 0x10 ;  /* 0x0000001000027836 */ /* 0x000fe20000000000 */
[----:B------:R-:W-:Y:S01]  /*aab0*/  SHF.L.U32 R0, R3, R0, RZ ;  /* 0x0000000003007219 */ /* 0x000fe200000006ff */
[----:B0-----:R-:W-:-:S03]  /*aac0*/  ULEA UR6, UR5, UR4, 0x18 ;  /* 0x0000000405067291 */ /* 0x001fc6000f8ec0ff */
[----:B------:R-:W-:-:S04]  /*aad0*/  SHF.L.U32 R3, R7, R2, RZ ;  /* 0x0000000207037219 */ /* 0x000fc800000006ff */
[----:B------:R-:W-:Y:S02]  /*aae0*/  LOP3.LUT R0, R3, R0, RZ, 0xfc, !PT ;  /* 0x0000000003007212 */ /* 0x000fe400078efcff */
[----:B------:R-:W0:Y:S02]  /*aaf0*/  LDS R5, [UR6] ;  /* 0x00000006ff057984 */ /* 0x000e240008000800 */
[C---:B------:R-:W-:Y:S02]  /*ab00*/  LOP3.LUT R2, R0.reuse, 0xffff, RZ, 0xc0, !PT ;  /* 0x0000ffff00027812 */ /* 0x040fe400078ec0ff */
[----:B0-----:R-:W-:-:S04]  /*ab10*/  LOP3.LUT R3, R0, 0xffff, R5, 0x80, !PT ;  /* 0x0000ffff00037812 */ /* 0x001fc800078e8005 */
[----:B------:R-:W-:-:S13]  /*ab20*/  ISETP.NE.AND P0, PT, R3, R2, PT ;  /* 0x000000020300720c */ /* 0x000fda0003f05270 */
[----:B------:R-:W-:Y:S05]  /*ab30*/  @P0 BRA `(.L_x_14) ;  /* 0x0000000000500947 */ /* 0x000fea0003800000 */
[----:B------:R-:W-:Y:S02]  /*ab40*/  SHF.R.U32.HI R5, RZ, 0x10, R5 ;  /* 0x00000010ff057819 */ /* 0x000fe40000011605 */
[----:B------:R-:W-:-:S04]  /*ab50*/  SHF.R.U32.HI R2, RZ, 0x10, R0 ;  /* 0x00000010ff027819 */ /* 0x000fc80000011600 */
[----:B------:R-:W-:-:S04]  /*ab60*/  LOP3.LUT R5, R5, R2, RZ, 0xc0, !PT ;  /* 0x0000000205057212 */ /* 0x000fc800078ec0ff */
[----:B------:R-:W-:-:S13]  /*ab70*/  ISETP.NE.AND P0, PT, R5, R2, PT ;  /* 0x000000020500720c */ /* 0x000fda0003f05270 */
[----:B------:R-:W-:Y:S05]  /*ab80*/  @P0 BRA `(.L_x_15) ;  /* 0x0000000000300947 */ /* 0x000fea0003800000 */
[----:B------:R-:W-:Y:S01]  /*ab90*/  R2UR UR4, R0 ;  /* 0x00000000000472ca */ /* 0x000fe200000e0000 */
[----:B------:R-:W-:Y:S01]  /*aba0*/  VOTEU.ANY UR5, UPT, PT ;  /* 0x0000000000057886 */ /* 0x000fe200038e0100 */
[----:B------:R-:W0:Y:S01]  /*abb0*/  S2R R0, SR_LANEID ;  /* 0x0000000000007919 */ /* 0x000e220000000000 */
[----:B------:R-:W-:-:S10]  /*abc0*/  UFLO.U32 UR5, UR5 ;  /* 0x00000005000572bd */ /* 0x000fd400080e0000 */
[----:B------:R-:W-:-:S06]  /*abd0*/  ULOP3.LUT UR4, URZ, UR4, URZ, 0x33, !UPT ;  /* 0x00000004ff047292 */ /* 0x000fcc000f8e33ff */
[----:B------:R-:W-:-:S04]  /*abe0*/  IMAD.U32 R2, RZ, RZ, UR4 ;  /* 0x00000004ff027e24 */ /* 0x000fc8000f8e00ff */
[----:B------:R-:W1:Y:S02]  /*abf0*/  REDUX UR7, R2 ;  /* 0x00000000020773c4 */ /* 0x000e640000000000 */
[----:B------:R2:W-:Y:S01]  /*ac00*/  UTCATOMSWS.AND URZ, UR4 ;  /* 0x0000000400ff79e3 */ /* 0x0005e20008000000 */
[----:B0-----:R-:W-:Y:S01]  /*ac10*/  ISETP.EQ.U32.AND P0, PT, R0, UR5, PT ;  /* 0x0000000500007c0c */ /* 0x001fe2000bf02070 */
[----:B-1----:R-:W-:-:S12]  /*ac20*/  IMAD.U32 R0, RZ, RZ, UR7 ;  /* 0x00000007ff007e24 */ /* 0x002fd8000f8e00ff */
[----:B------:R2:W-:Y:S01]  /*ac30*/  @P0 ATOMS.AND RZ, [UR6], R0 ;  /* 0x00000000ffff098c */ /* 0x0005e2000a800006 */
[----:B------:R-:W-:Y:S05]  /*ac40*/  BRA `(.L_x_13) ;  /* 0x0000000000147947 */ /* 0x000fea0003800000 */
.L_x_15:
[----:B------:R-:W-:-:S07]  /*ac50*/  MOV R2, 0xac70 ;  /* 0x0000ac7000027802 */ /* 0x000fce0000000f00 */
[----:B------:R-:W-:Y:S05]  /*ac60*/  CALL.REL.NOINC `($__internal_0_$__cuda_sm10x_tcgen05_guardrail_trap_col_being_dealloced_not_returned_by_alloc) ;  /* 0x00000000002c7944 */ /* 0x000fea0003c00000 */
[----:B------:R-:W-:Y:S05]  /*ac70*/  BRA `(.L_x_13) ;  /* 0x0000000000087947 */ /* 0x000fea0003800000 */
.L_x_14:
[----:B------:R-:W-:-:S07]  /*ac80*/  MOV R2, 0xaca0 ;  /* 0x0000aca000027802 */ /* 0x000fce0000000f00 */
[----:B------:R-:W-:Y:S05]  /*ac90*/  CALL.REL.NOINC `($__internal_2_$__cuda_sm10x_tcgen05_guardrail_trap_unallocated_columns_being_dealloced) ;  /* 0x0000000000387944 */ /* 0x000fea0003c00000 */
.L_x_13:
[----:B------:R-:W-:Y:S01]  /*aca0*/  NOP ;  /* 0x0000000000007918 */ /* 0x000fe20000000000 */
[----:B--2---:R-:W-:Y:S05]  /*acb0*/  EXIT ;  /* 0x000000000000794d */ /* 0x004fea0003800000 */
.L_x_8:
[----:B------:R-:W0:Y:S02]  /*acc0*/  SYNCS.PHASECHK.TRANS64.TRYWAIT P4, [UR13], R124 ;  /* 0x0000007cff0075a7 */ /* 0x000e24000808110d */
[----:B0-----:R-:W-:Y:S05]  /*acd0*/  @!P4 BRA `(.L_x_8) ;  /* 0xfffffffc00f8c947 */ /* 0x001fea000383ffff */
[----:B------:R-:W-:Y:S05]  /*ace0*/  BRA `(.L_x_16) ;  /* 0xffffff9c00fc7947 */ /* 0x000fea000383ffff */
.L_x_12:
[----:B------:R-:W0:Y:S02]  /*acf0*/  SYNCS.PHASECHK.TRANS64.TRYWAIT P0, [UR13], R3 ;  /* 0x00000003ff0075a7 */ /* 0x000e24000800110d */
[----:B0-----:R-:W-:Y:S05]  /*ad00*/  @!P0 BRA `(.L_x_12) ;  /* 0xfffffffc00f88947 */ /* 0x001fea000383ffff */
[----:B------:R-:W-:Y:S05]  /*ad10*/  BRA `(.L_x_11) ;  /* 0xffffffb8000c7947 */ /* 0x000fea000383ffff */
        .weak           $__internal_0_$__cuda_sm10x_tcgen05_guardrail_trap_col_being_dealloced_not_returned_by_alloc
        .type           $__internal_0_$__cuda_sm10x_tcgen05_guardrail_trap_col_being_dealloced_not_returned_by_alloc,@function
        .size           $__internal_0_$__cuda_sm10x_tcgen05_guardrail_trap_col_being_dealloced_not_returned_by_alloc,($__internal_1_$__cuda_sm10x_tcgen05_guardrail_trap_phase_invalid_during_alloc - $__internal_0_$__cuda_sm10x_tcgen05_guardrail_trap_col_being_dealloced_not_returned_by_alloc)
$__internal_0_$__cuda_sm10x_tcgen05_guardrail_trap_col_being_dealloced_not_returned_by_alloc:
[----:B------:R-:W-:Y:S05]  /*ad20*/  BPT.TRAP 0x1 ;  /* 0x000000040000795c */ /* 0x000fea0000300000 */
[----:B------:R-:W-:-:S04]  /*ad30*/  IMAD.MOV.U32 R3, RZ, RZ, 0x0 ;  /* 0x00000000ff037424 */ /* 0x000fc800078e00ff */
[----:B------:R-:W-:Y:S05]  /*ad40*/  RET.REL.NODEC R2 `(matmul_kernel) ;  /* 0xffffff5002ac7950 */ /* 0x000fea0003c3ffff */
        .weak           $__internal_1_$__cuda_sm10x_tcgen05_guardrail_trap_phase_invalid_during_alloc
        .type           $__internal_1_$__cuda_sm10x_tcgen05_guardrail_trap_phase_invalid_during_alloc,@function
        .size           $__internal_1_$__cuda_sm10x_tcgen05_guardrail_trap_phase_invalid_during_alloc,($__internal_2_$__cuda_sm10x_tcgen05_guardrail_trap_unallocated_columns_being_dealloced - $__internal_1_$__cuda_sm10x_tcgen05_guardrail_trap_phase_invalid_during_alloc)
$__internal_1_$__cuda_sm10x_tcgen05_guardrail_trap_phase_invalid_during_alloc:
[----:B------:R-:W-:Y:S05]  /*ad50*/  BPT.TRAP 0x1 ;  /* 0x000000040000795c */ /* 0x000fea0000300000 */
[----:B------:R-:W-:-:S04]  /*ad60*/  IMAD.MOV.U32 R3, RZ, RZ, 0x0 ;  /* 0x00000000ff037424 */ /* 0x000fc800078e00ff */
[----:B------:R-:W-:Y:S05]  /*ad70*/  RET.REL.NODEC R2 `(matmul_kernel) ;  /* 0xffffff5002a07950 */ /* 0x000fea0003c3ffff */
        .weak           $__internal_2_$__cuda_sm10x_tcgen05_guardrail_trap_unallocated_columns_being_dealloced
        .type           $__internal_2_$__cuda_sm10x_tcgen05_guardrail_trap_unallocated_columns_being_dealloced,@function
        .size           $__internal_2_$__cuda_sm10x_tcgen05_guardrail_trap_unallocated_columns_being_dealloced,(.L_x_20 - $__internal_2_$__cuda_sm10x_tcgen05_guardrail_trap_unallocated_columns_being_dealloced)
$__internal_2_$__cuda_sm10x_tcgen05_guardrail_trap_unallocated_columns_being_dealloced:
[----:B------:R-:W-:Y:S05]  /*ad80*/  BPT.TRAP 0x1 ;  /* 0x000000040000795c */ /* 0x000fea0000300000 */
[----:B------:R-:W-:-:S04]  /*ad90*/  IMAD.MOV.U32 R3, RZ, RZ, 0x0 ;  /* 0x00000000ff037424 */ /* 0x000fc800078e00ff */
[----:B------:R-:W-:Y:S05]  /*ada0*/  RET.REL.NODEC R2 `(matmul_kernel) ;  /* 0xffffff5002947950 */ /* 0x000fea0003c3ffff */
.L_x_17:
[----:B------:R-:W-:-:S00]  /*adb0*/  BRA `(.L_x_17) ;  /* 0xfffffffc00fc7947 */ /* 0x000fc0000383ffff */
[----:B------:R-:W-:-:S00]  /*adc0*/  NOP ;  /* 0x0000000000007918 */ /* 0x000fc00000000000 */
        /* <DEDUP_REMOVED lines=11> */
.L_x_20:


//--------------------- .nv.shared.matmul_kernel  --------------------------
	.section	.nv.shared.matmul_kernel,"aw",@nobits
	.sectionflags	@""
	.align	16
	.zero		1024


//--------------------- .nv.shared.reserved.0     --------------------------
	.section	.nv.shared.reserved.0,"aw",@nobits
	.align	8
	.weak		__nv_reservedSMEM_offset_0_alias
	.size		__nv_reservedSMEM_offset_0_alias, 0, 64
	.other		__nv_reservedSMEM_offset_0_alias,@"STO_CUDA_RESERVED_SHARED STV_DEFAULT"
__nv_reservedSMEM_offset_0_alias:
	.zero		0
.nv.shared.reserved.0:
	.zero		64
	.weak		__nv_reservedSMEM_allocation_phase
	.type		__nv_reservedSMEM_allocation_phase,@object
	.size		__nv_reservedSMEM_allocation_phase,(.L_0 - __nv_reservedSMEM_allocation_phase)
__nv_reservedSMEM_allocation_phase:
	.zero		1
.L_0:
	.zero		7
	.weak		__nv_reservedSMEM_devtool_atexit_pc
	.type		__nv_reservedSMEM_devtool_atexit_pc,@object
	.size		__nv_reservedSMEM_devtool_atexit_pc,(__nv_reservedSMEM_allocation_mask - __nv_reservedSMEM_devtool_atexit_pc)
__nv_reservedSMEM_devtool_atexit_pc:
	.zero		8
	.weak		__nv_reservedSMEM_allocation_mask
	.type		__nv_reservedSMEM_allocation_mask,@object
	.size		__nv_reservedSMEM_allocation_mask,(.L_2 - __nv_reservedSMEM_allocation_mask)
__nv_reservedSMEM_allocation_mask:
	.zero		4
.L_2:


//--------------------- .nv.constant0.matmul_kernel --------------------------
	.section	.nv.constant0.matmul_kernel,"a",@progbits
	.sectionflags	@""
	.align	4
.nv.constant0.matmul_kernel:
	.zero		976


//--------------------- SYMBOLS --------------------------

	.type		.nv.reservedSmem.offset0,@object
	.size		.nv.reservedSmem.offset0,0x4
	.type		.nv.reservedSmem.cap,@object
	.size		.nv.reservedSmem.cap,0x4
